	.headerflags	@"EF_CUDA_TEXMODE_UNIFIED EF_CUDA_64BIT_ADDRESS EF_CUDA_ACCELERATORS EF_CUDA_SM90 EF_CUDA_VIRTUAL_SM(EF_CUDA_SM90)"
	.elftype	@"ET_EXEC"


//--------------------- .nv.info                  --------------------------
	.section	.nv.info,"",@"SHT_CUDA_INFO"
	.align	4


	//----- nvinfo : EIATTR_REGCOUNT
	.align		4
        /*0000*/ 	.byte	0x04, 0x2f
        /*0002*/ 	.short	(.L_3 - .L_2)
	.align		4
.L_2:
        /*0004*/ 	.word	index@(triton_poi_fused__native_batch_norm_legit_no_training_relu_34)
        /*0008*/ 	.word	0x00000028


	//----- nvinfo : EIATTR_MIN_STACK_SIZE
	.align		4
.L_3:
        /*000c*/ 	.byte	0x04, 0x12
        /*000e*/ 	.short	(.L_5 - .L_4)
	.align		4
.L_4:
        /*0010*/ 	.word	index@(triton_poi_fused__native_batch_norm_legit_no_training_relu_34)
        /*0014*/ 	.word	0x00000000


	//----- nvinfo : EIATTR_FRAME_SIZE
	.align		4
.L_5:
        /*0018*/ 	.byte	0x04, 0x11
        /*001a*/ 	.short	(.L_7 - .L_6)
	.align		4
.L_6:
        /*001c*/ 	.word	index@(triton_poi_fused__native_batch_norm_legit_no_training_relu_34)
        /*0020*/ 	.word	0x00000000


	//----- nvinfo : EIATTR_MIN_STACK_SIZE
	.align		4
.L_7:
        /*0024*/ 	.byte	0x04, 0x12
        /*0026*/ 	.short	(.L_9 - .L_8)
	.align		4
.L_8:
        /*0028*/ 	.word	index@(triton_poi_fused__native_batch_norm_legit_no_training_relu_34)
        /*002c*/ 	.word	0x00000000
.L_9:


//--------------------- .nv.info.triton_poi_fused__native_batch_norm_legit_no_training_relu_34 --------------------------
	.section	.nv.info.triton_poi_fused__native_batch_norm_legit_no_training_relu_34,"",@"SHT_CUDA_INFO"
	.sectionflags	@""
	.align	4


	//----- nvinfo : EIATTR_CUDA_API_VERSION
	.align		4
        /*0000*/ 	.byte	0x04, 0x37
        /*0002*/ 	.short	(.L_11 - .L_10)
.L_10:
        /*0004*/ 	.word	0x0000007c


	//----- nvinfo : EIATTR_KPARAM_INFO
	.align		4
.L_11:
        /*0008*/ 	.byte	0x04, 0x17
        /*000a*/ 	.short	(.L_13 - .L_12)
.L_12:
        /*000c*/ 	.word	0x00000000
        /*0010*/ 	.short	0x0007
        /*0012*/ 	.short	0x0034
        /*0014*/ 	.byte	0x00, 0xf0, 0x11, 0x00


	//----- nvinfo : EIATTR_KPARAM_INFO
	.align		4
.L_13:
        /*0018*/ 	.byte	0x04, 0x17
        /*001a*/ 	.short	(.L_15 - .L_14)
.L_14:
        /*001c*/ 	.word	0x00000000
        /*0020*/ 	.short	0x0006
        /*0022*/ 	.short	0x0030
        /*0024*/ 	.byte	0x00, 0xf0, 0x11, 0x00


	//----- nvinfo : EIATTR_KPARAM_INFO
	.align		4
.L_15:
        /*0028*/ 	.byte	0x04, 0x17
        /*002a*/ 	.short	(.L_17 - .L_16)
.L_16:
        /*002c*/ 	.word	0x00000000
        /*0030*/ 	.short	0x0005
        /*0032*/ 	.short	0x0028
        /*0034*/ 	.byte	0x00, 0xf4, 0x21, 0x00


	//----- nvinfo : EIATTR_KPARAM_INFO
	.align		4
.L_17:
        /*0038*/ 	.byte	0x04, 0x17
        /*003a*/ 	.short	(.L_19 - .L_18)
.L_18:
        /*003c*/ 	.word	0x00000000
        /*0040*/ 	.short	0x0004
        /*0042*/ 	.short	0x0020
        /*0044*/ 	.byte	0x00, 0xf4, 0x21, 0x00


	//----- nvinfo : EIATTR_KPARAM_INFO
	.align		4
.L_19:
        /*0048*/ 	.byte	0x04, 0x17
        /*004a*/ 	.short	(.L_21 - .L_20)
.L_20:
        /*004c*/ 	.word	0x00000000
        /*0050*/ 	.short	0x0003
        /*0052*/ 	.short	0x0018
        /*0054*/ 	.byte	0x00, 0xf4, 0x21, 0x00


	//----- nvinfo : EIATTR_KPARAM_INFO
	.align		4
.L_21:
        /*0058*/ 	.byte	0x04, 0x17
        /*005a*/ 	.short	(.L_23 - .L_22)
.L_22:
        /*005c*/ 	.word	0x00000000
        /*0060*/ 	.short	0x0002
        /*0062*/ 	.short	0x0010
        /*0064*/ 	.byte	0x00, 0xf4, 0x21, 0x00


	//----- nvinfo : EIATTR_KPARAM_INFO
	.align		4
.L_23:
        /*0068*/ 	.byte	0x04, 0x17
        /*006a*/ 	.short	(.L_25 - .L_24)
.L_24:
        /*006c*/ 	.word	0x00000000
        /*0070*/ 	.short	0x0001
        /*0072*/ 	.short	0x0008
        /*0074*/ 	.byte	0x00, 0xf4, 0x21, 0x00


	//----- nvinfo : EIATTR_KPARAM_INFO
	.align		4
.L_25:
        /*0078*/ 	.byte	0x04, 0x17
        /*007a*/ 	.short	(.L_27 - .L_26)
.L_26:
        /*007c*/ 	.word	0x00000000
        /*0080*/ 	.short	0x0000
        /*0082*/ 	.short	0x0000
        /*0084*/ 	.byte	0x00, 0xf4, 0x21, 0x00


	//----- nvinfo : EIATTR_SPARSE_MMA_MASK
	.align		4
.L_27:
        /*0088*/ 	.byte	0x03, 0x50
        /*008a*/ 	.short	0x0000


	//----- nvinfo : EIATTR_MAXREG_COUNT
	.align		4
        /*008c*/ 	.byte	0x03, 0x1b
        /*008e*/ 	.short	0x00ff


	//----- nvinfo : EIATTR_EXIT_INSTR_OFFSETS
	.align		4
        /*0090*/ 	.byte	0x04, 0x1c
        /*0092*/ 	.short	(.L_29 - .L_28)


	//   ....[0]....
.L_28:
        /*0094*/ 	.word	0x00001c30


	//   ....[1]....
        /*0098*/ 	.word	0x00001c70


	//----- nvinfo : EIATTR_REQNTID
	.align		4
.L_29:
        /*009c*/ 	.byte	0x04, 0x10
        /*009e*/ 	.short	(.L_31 - .L_30)
.L_30:
        /*00a0*/ 	.word	0x00000100
        /*00a4*/ 	.word	0x00000001
        /*00a8*/ 	.word	0x00000001


	//----- nvinfo : EIATTR_CBANK_PARAM_SIZE
	.align		4
.L_31:
        /*00ac*/ 	.byte	0x03, 0x19
        /*00ae*/ 	.short	0x0038


	//----- nvinfo : EIATTR_PARAM_CBANK
	.align		4
        /*00b0*/ 	.byte	0x04, 0x0a
        /*00b2*/ 	.short	(.L_33 - .L_32)
	.align		4
.L_32:
        /*00b4*/ 	.word	index@(.nv.constant0.triton_poi_fused__native_batch_norm_legit_no_training_relu_34)
        /*00b8*/ 	.short	0x0210
        /*00ba*/ 	.short	0x0038


	//----- nvinfo : EIATTR_SW_WAR
	.align		4
.L_33:
        /*00bc*/ 	.byte	0x04, 0x36
        /*00be*/ 	.short	(.L_35 - .L_34)
.L_34:
        /*00c0*/ 	.word	0x00000008
.L_35:


//--------------------- .nv.callgraph             --------------------------
	.section	.nv.callgraph,"",@"SHT_CUDA_CALLGRAPH"
	.align	4
	.sectionentsize	8
	.align		4
        /*0000*/ 	.word	0x00000000
	.align		4
        /*0004*/ 	.word	0xffffffff
	.align		4
        /*0008*/ 	.word	0x00000000
	.align		4
        /*000c*/ 	.word	0xfffffffe
	.align		4
        /*0010*/ 	.word	0x00000000
	.align		4
        /*0014*/ 	.word	0xfffffffd
	.align		4
        /*0018*/ 	.word	0x00000000
	.align		4
        /*001c*/ 	.word	0xfffffffc


//--------------------- .nv.constant4             --------------------------
	.section	.nv.constant4,"a",@progbits
	.align	8
	.align		8
.nv.constant4:
        /*0000*/ 	.dword	_$_str
	.align		8
        /*0008*/ 	.dword	_$_str_$_2


//--------------------- .text.triton_poi_fused__native_batch_norm_legit_no_training_relu_34 --------------------------
	.section	.text.triton_poi_fused__native_batch_norm_legit_no_training_relu_34,"ax",@progbits
	.sectionflags	@"SHF_BARRIERS=1"
	.align	128
        .global         triton_poi_fused__native_batch_norm_legit_no_training_relu_34
        .type           triton_poi_fused__native_batch_norm_legit_no_training_relu_34,@function
        .size           triton_poi_fused__native_batch_norm_legit_no_training_relu_34,(.L_x_1 - triton_poi_fused__native_batch_norm_legit_no_training_relu_34)
        .other          triton_poi_fused__native_batch_norm_legit_no_training_relu_34,@"STO_CUDA_ENTRY STV_DEFAULT"
triton_poi_fused__native_batch_norm_legit_no_training_relu_34:
.text.triton_poi_fused__native_batch_norm_legit_no_training_relu_34:
[----:B------:R-:W0:Y:S01]  /*0000*/  LDC R1, c[0x0][0x28] ;  /* 0x00000a00ff017b82 */ /* 0x000e220000000800 */
[----:B------:R-:W1:Y:S07]  /*0010*/  S2R R35, SR_TID.X ;  /* 0x0000000000237919 */ /* 0x000e6e0000002100 */
[----:B------:R-:W2:Y:S01]  /*0020*/  S2UR UR4, SR_CTAID.Y ;  /* 0x00000000000479c3 */ /* 0x000ea20000002600 */
[----:B------:R-:W-:Y:S01]  /*0030*/  ULDC.64 UR22, c[0x0][0x208] ;  /* 0x0000820000167ab9 */ /* 0x000fe20000000a00 */
[----:B------:R-:W3:Y:S06]  /*0040*/  S2R R0, SR_CTAID.X ;  /* 0x0000000000007919 */ /* 0x000eec0000002500 */
[----:B------:R-:W4:Y:S08]  /*0050*/  LDC.64 R36, c[0x0][0x210] ;  /* 0x00008400ff247b82 */ /* 0x000f300000000a00 */
[----:B------:R-:W5:Y:S01]  /*0060*/  LDC.64 R22, c[0x0][0x218] ;  /* 0x00008600ff167b82 */ /* 0x000f620000000a00 */
[----:B--2---:R-:W-:-:S06]  /*0070*/  USHF.L.U32 UR4, UR4, 0x4, URZ ;  /* 0x0000000404047899 */ /* 0x004fcc000800063f */
[----:B------:R-:W-:Y:S02]  /*0080*/  MOV R3, UR4 ;  /* 0x0000000400037c02 */ /* 0x000fe40008000f00 */
[----:B-1----:R-:W-:-:S04]  /*0090*/  SHF.L.U32 R2, R35, 0x2, RZ ;  /* 0x0000000223027819 */ /* 0x002fc800000006ff */
[----:B------:R-:W-:Y:S02]  /*00a0*/  LOP3.LUT R2, R3, 0xc, R2, 0xf8, !PT ;  /* 0x0000000c03027812 */ /* 0x000fe400078ef802 */
[----:B------:R-:W-:Y:S02]  /*00b0*/  SHF.R.U32.HI R3, RZ, 0x2, R35 ;  /* 0x00000002ff037819 */ /* 0x000fe40000011623 */
[C---:B------:R-:W-:Y:S01]  /*00c0*/  ISETP.GE.AND P4, PT, R2.reuse, 0x600, PT ;  /* 0x000006000200780c */ /* 0x040fe20003f86270 */
[----:B------:R-:W-:Y:S01]  /*00d0*/  IMAD.HI R4, R2, 0x2aaaaaab, RZ ;  /* 0x2aaaaaab02047827 */ /* 0x000fe200078e02ff */
[----:B------:R-:W-:-:S04]  /*00e0*/  SGXT.U32 R3, R3, 0x6 ;  /* 0x000000060303781a */ /* 0x000fc80000000000 */
[----:B------:R-:W-:Y:S02]  /*00f0*/  SHF.R.U32.HI R5, RZ, 0x1f, R4 ;  /* 0x0000001fff057819 */ /* 0x000fe40000011604 */
[----:B---3--:R-:W-:Y:S02]  /*0100*/  PRMT R3, R3, 0x6540, R0 ;  /* 0x0000654003037816 */ /* 0x008fe40000000000 */
[----:B------:R-:W-:Y:S02]  /*0110*/  LEA.HI.SX32 R5, R4, R5, 0x1a ;  /* 0x0000000504057211 */ /* 0x000fe400078fd2ff */
[C---:B------:R-:W-:Y:S02]  /*0120*/  LOP3.LUT R4, R3.reuse, 0x40, RZ, 0xfc, !PT ;  /* 0x0000004003047812 */ /* 0x040fe400078efcff */
[----:B------:R-:W-:Y:S01]  /*0130*/  LOP3.LUT R6, R3, 0x80, RZ, 0xfc, !PT ;  /* 0x0000008003067812 */ /* 0x000fe200078efcff */
[----:B------:R-:W-:Y:S01]  /*0140*/  IMAD R33, R5, -0x180, R2 ;  /* 0xfffffe8005217824 */ /* 0x000fe200078e0202 */
[----:B------:R-:W-:-:S02]  /*0150*/  LOP3.LUT R7, R3, 0xc0, RZ, 0xfc, !PT ;  /* 0x000000c003077812 */ /* 0x000fc400078efcff */
[----:B------:R-:W-:Y:S01]  /*0160*/  ISETP.LT.AND P0, PT, R3, 0x121, !P4 ;  /* 0x000001210300780c */ /* 0x000fe20006701270 */
[----:B------:R-:W-:Y:S01]  /*0170*/  IMAD R2, R5, 0x1b180, R33 ;  /* 0x0001b18005027824 */ /* 0x000fe200078e0221 */
[----:B------:R-:W-:Y:S02]  /*0180*/  ISETP.LT.AND P3, PT, R7, 0x121, !P4 ;  /* 0x000001210700780c */ /* 0x000fe40006761270 */
[----:B------:R-:W-:Y:S02]  /*0190*/  CS2R R20, SRZ ;  /* 0x0000000000147805 */ /* 0x000fe4000001ff00 */
[----:B------:R-:W-:Y:S01]  /*01a0*/  ISETP.LT.AND P1, PT, R4, 0x121, !P4 ;  /* 0x000001210400780c */ /* 0x000fe20006721270 */
[----:B------:R-:W-:Y:S01]  /*01b0*/  IMAD R3, R3, 0x180, R2 ;  /* 0x0000018003037824 */ /* 0x000fe200078e0202 */
[----:B------:R-:W-:Y:S01]  /*01c0*/  ISETP.LT.AND P2, PT, R6, 0x121, !P4 ;  /* 0x000001210600780c */ /* 0x000fe20006741270 */
[----:B-----5:R-:W-:Y:S01]  /*01d0*/  IMAD.WIDE R24, R33, 0x4, R22 ;  /* 0x0000000421187825 */ /* 0x020fe200078e0216 */
[----:B------:R-:W-:-:S02]  /*01e0*/  CS2R R4, SRZ ;  /* 0x0000000000047805 */ /* 0x000fc4000001ff00 */
[----:B------:R-:W-:Y:S01]  /*01f0*/  IADD3 R27, R3, 0xc000, RZ ;  /* 0x0000c000031b7810 */ /* 0x000fe20007ffe0ff */
[C---:B------:R-:W-:Y:S01]  /*0200*/  VIADD R9, R3.reuse, 0x6000 ;  /* 0x0000600003097836 */ /* 0x040fe20000000000 */
[----:B------:R-:W-:Y:S01]  /*0210*/  IADD3 R13, R3, 0x12000, RZ ;  /* 0x00012000030d7810 */ /* 0x000fe20007ffe0ff */
[--C-:B----4-:R-:W-:Y:S01]  /*0220*/  IMAD.WIDE R10, R3, 0x4, R36.reuse ;  /* 0x00000004030a7825 */ /* 0x110fe200078e0224 */
[----:B------:R-:W-:Y:S02]  /*0230*/  CS2R R22, SRZ ;  /* 0x0000000000167805 */ /* 0x000fe4000001ff00 */
[----:B------:R-:W-:Y:S01]  /*0240*/  CS2R R6, SRZ ;  /* 0x0000000000067805 */ /* 0x000fe2000001ff00 */
[----:B------:R-:W-:-:S04]  /*0250*/  IMAD.WIDE R2, R9, 0x4, R36 ;  /* 0x0000000409027825 */ /* 0x000fc800078e0224 */
[--C-:B------:R-:W-:Y:S01]  /*0260*/  IMAD.WIDE R26, R27, 0x4, R36.reuse ;  /* 0x000000041b1a7825 */ /* 0x100fe200078e0224 */
[----:B------:R-:W2:Y:S03]  /*0270*/  @P0 LDG.E.EL.128 R4, desc[UR22][R10.64] ;  /* 0x000000160a040981 */ /* 0x000ea6000c2e1d00 */
[----:B------:R-:W-:-:S05]  /*0280*/  IMAD.WIDE R36, R13, 0x4, R36 ;  /* 0x000000040d247825 */ /* 0x000fca00078e0224 */
[----:B------:R1:W3:Y:S02]  /*0290*/  @P3 LDG.E.EL.128 R20, desc[UR22][R36.64] ;  /* 0x0000001624143981 */ /* 0x0002e4000c2e1d00 */
[----:B-1----:R-:W1:Y:S01]  /*02a0*/  LDC.64 R36, c[0x0][0x220] ;  /* 0x00008800ff247b82 */ /* 0x002e620000000a00 */
[----:B------:R-:W-:Y:S02]  /*02b0*/  CS2R R12, SRZ ;  /* 0x00000000000c7805 */ /* 0x000fe4000001ff00 */
[----:B------:R-:W-:Y:S02]  /*02c0*/  CS2R R14, SRZ ;  /* 0x00000000000e7805 */ /* 0x000fe4000001ff00 */
[----:B------:R-:W-:Y:S02]  /*02d0*/  CS2R R16, SRZ ;  /* 0x0000000000107805 */ /* 0x000fe4000001ff00 */
[----:B------:R-:W-:Y:S02]  /*02e0*/  CS2R R18, SRZ ;  /* 0x0000000000127805 */ /* 0x000fe4000001ff00 */
[----:B------:R-:W-:-:S02]  /*02f0*/  CS2R R8, SRZ ;  /* 0x0000000000087805 */ /* 0x000fc4000001ff00 */
[----:B------:R-:W-:Y:S02]  /*0300*/  CS2R R10, SRZ ;  /* 0x00000000000a7805 */ /* 0x000fe4000001ff00 */
[----:B------:R-:W-:Y:S02]  /*0310*/  CS2R R28, SRZ ;  /* 0x00000000001c7805 */ /* 0x000fe4000001ff00 */
[----:B------:R-:W-:Y:S01]  /*0320*/  CS2R R30, SRZ ;  /* 0x00000000001e7805 */ /* 0x000fe2000001ff00 */
[----:B------:R4:W5:Y:S04]  /*0330*/  @P1 LDG.E.EL.128 R12, desc[UR22][R2.64] ;  /* 0x00000016020c1981 */ /* 0x000968000c2e1d00 */
[----:B------:R-:W2:Y:S04]  /*0340*/  @!P4 LDG.E.EL.128 R8, desc[UR22][R24.64] ;  /* 0x000000161808c981 */ /* 0x000ea8000c2e1d00 */
[----:B------:R-:W3:Y:S01]  /*0350*/  @P2 LDG.E.EL.128 R16, desc[UR22][R26.64] ;  /* 0x000000161a102981 */ /* 0x000ee2000c2e1d00 */
[----:B----4-:R-:W4:Y:S01]  /*0360*/  LDC.64 R2, c[0x0][0x228] ;  /* 0x00008a00ff027b82 */ /* 0x010f220000000a00 */
[----:B-1----:R-:W-:-:S05]  /*0370*/  IMAD.WIDE R36, R33, 0x4, R36 ;  /* 0x0000000421247825 */ /* 0x002fca00078e0224 */
[----:B------:R4:W3:Y:S02]  /*0380*/  @!P4 LDG.E.EL.128 R28, desc[UR22][R36.64] ;  /* 0x00000016241cc981 */ /* 0x0008e4000c2e1d00 */
[----:B----4-:R-:W-:Y:S02]  /*0390*/  IMAD.WIDE R36, R33, 0x4, R2 ;  /* 0x0000000421247825 */ /* 0x010fe400078e0202 */
[----:B------:R-:W1:Y:S01]  /*03a0*/  LDC.64 R2, c[0x0][0x230] ;  /* 0x00008c00ff027b82 */ /* 0x000e620000000a00 */
[----:B------:R-:W-:Y:S02]  /*03b0*/  PRMT R0, R35, 0x6540, R0 ;  /* 0x0000654023007816 */ /* 0x000fe40000000000 */
[----:B0-----:R-:W-:Y:S02]  /*03c0*/  CS2R R24, SRZ ;  /* 0x0000000000187805 */ /* 0x001fe4000001ff00 */
[----:B------:R-:W-:Y:S02]  /*03d0*/  CS2R R26, SRZ ;  /* 0x00000000001a7805 */ /* 0x000fe4000001ff00 */
[----:B------:R-:W-:-:S04]  /*03e0*/  CS2R R34, SRZ ;  /* 0x0000000000227805 */ /* 0x000fc8000001ff00 */
[----:B------:R-:W4:Y:S01]  /*03f0*/  @!P4 LDG.E.EL.128 R24, desc[UR22][R36.64] ;  /* 0x000000162418c981 */ /* 0x000f22000c2e1d00 */
[----:B-1----:R-:W-:Y:S01]  /*0400*/  IMAD.WIDE R2, R33, 0x4, R2 ;  /* 0x0000000421027825 */ /* 0x002fe200078e0202 */
[----:B------:R-:W-:-:S06]  /*0410*/  CS2R R32, SRZ ;  /* 0x0000000000207805 */ /* 0x000fcc000001ff00 */
[----:B------:R0:W4:Y:S02]  /*0420*/  @!P4 LDG.E.EL.128 R32, desc[UR22][R2.64] ;  /* 0x000000160220c981 */ /* 0x000124000c2e1d00 */
[----:B0-----:R-:W0:Y:S01]  /*0430*/  S2R R3, SR_TID.X ;  /* 0x0000000000037919 */ /* 0x001e220000002100 */
[----:B------:R-:W1:Y:S01]  /*0440*/  S2UR UR9, SR_CgaCtaId ;  /* 0x00000000000979c3 */ /* 0x000e620000008800 */
[----:B------:R-:W-:Y:S01]  /*0450*/  UMOV UR5, 0x400 ;  /* 0x0000040000057882 */ /* 0x000fe20000000000 */
[----:B------:R-:W-:Y:S02]  /*0460*/  UIADD3 UR8, UR4, 0xe, URZ ;  /* 0x0000000e04087890 */ /* 0x000fe4000fffe03f */
[----:B-1----:R-:W-:Y:S01]  /*0470*/  UPRMT UR9, UR9, 0x654, UR5 ;  /* 0x0000065409097896 */ /* 0x002fe20008000005 */
[----:B0-----:R-:W-:-:S04]  /*0480*/  SHF.R.U32.HI R36, RZ, 0x2, R3 ;  /* 0x00000002ff247819 */ /* 0x001fc80000011603 */
[----:B------:R-:W-:Y:S01]  /*0490*/  SGXT.U32 R36, R36, 0x6 ;  /* 0x000000062424781a */ /* 0x000fe20000000000 */
[----:B------:R-:W-:Y:S02]  /*04a0*/  UIMAD.WIDE UR12, UR4, 0x2aaaaaab, URZ ;  /* 0x2aaaaaab040c78a5 */ /* 0x000fe4000f8e023f */
[----:B------:R-:W-:-:S04]  /*04b0*/  UIADD3 UR14, UR4, 0x1, URZ ;  /* 0x00000001040e7890 */ /* 0x000fc8000fffe03f */
[----:B------:R-:W-:Y:S02]  /*04c0*/  UIMAD.WIDE UR10, UR14, 0x2aaaaaab, URZ ;  /* 0x2aaaaaab0e0a78a5 */ /* 0x000fe4000f8e023f */
[----:B------:R-:W-:Y:S02]  /*04d0*/  UIADD3 UR6, UR4, 0xc, URZ ;  /* 0x0000000c04067890 */ /* 0x000fe4000fffe03f */
[----:B------:R-:W-:Y:S01]  /*04e0*/  UIADD3 UR7, UR4, 0xd, URZ ;  /* 0x0000000d04077890 */ /* 0x000fe2000fffe03f */
[C---:B--2---:R-:W-:Y:S01]  /*04f0*/  FADD R4, -R8.reuse, R4 ;  /* 0x0000000408047221 */ /* 0x044fe20000000100 */
[C---:B-----5:R-:W-:Y:S01]  /*0500*/  FADD R12, -R8.reuse, R12 ;  /* 0x0000000c080c7221 */ /* 0x060fe20000000100 */
[C---:B---3--:R-:W-:Y:S01]  /*0510*/  FADD R20, -R8.reuse, R20 ;  /* 0x0000001408147221 */ /* 0x048fe20000000100 */
[----:B------:R-:W-:Y:S01]  /*0520*/  FADD R16, -R8, R16 ;  /* 0x0000001008107221 */ /* 0x000fe20000000100 */
[----:B------:R-:W-:-:S06]  /*0530*/  FADD R8, R28, 0.0010000000474974513054 ;  /* 0x3a83126f1c087421 */ /* 0x000fcc0000000000 */
[----:B------:R-:W0:Y:S01]  /*0540*/  MUFU.SQRT R8, R8 ;  /* 0x0000000800087308 */ /* 0x000e220000002000 */
[----:B------:R-:W-:Y:S01]  /*0550*/  FADD R28, R29, 0.0010000000474974513054 ;  /* 0x3a83126f1d1c7421 */ /* 0x000fe20000000000 */
[----:B------:R-:W-:Y:S01]  /*0560*/  FADD R31, R31, 0.0010000000474974513054 ;  /* 0x3a83126f1f1f7421 */ /* 0x000fe20000000000 */
[----:B------:R-:W-:-:S05]  /*0570*/  FADD R30, R30, 0.0010000000474974513054 ;  /* 0x3a83126f1e1e7421 */ /* 0x000fca0000000000 */
[----:B------:R-:W1:Y:S08]  /*0580*/  MUFU.SQRT R29, R31 ;  /* 0x0000001f001d7308 */ /* 0x000e700000002000 */
[----:B------:R-:W2:Y:S01]  /*0590*/  MUFU.SQRT R28, R28 ;  /* 0x0000001c001c7308 */ /* 0x000ea20000002000 */
[C---:B0-----:R-:W-:Y:S02]  /*05a0*/  FSETP.GT.AND P4, PT, R8.reuse, 8.50705917302346158658e+37, PT ;  /* 0x7e8000000800780b */ /* 0x041fe40003f84000 */
[----:B------:R-:W-:-:S05]  /*05b0*/  FSETP.GEU.AND P5, PT, R8, 1.175494350822287508e-38, PT ;  /* 0x008000000800780b */ /* 0x000fca0003fae000 */
[----:B------:R-:W0:Y:S01]  /*05c0*/  MUFU.SQRT R2, R30 ;  /* 0x0000001e00027308 */ /* 0x000e220000002000 */
[C---:B------:R-:W-:Y:S01]  /*05d0*/  FADD R6, -R10.reuse, R6 ;  /* 0x000000060a067221 */ /* 0x040fe20000000100 */
[C---:B------:R-:W-:Y:S01]  /*05e0*/  FADD R14, -R10.reuse, R14 ;  /* 0x0000000e0a0e7221 */ /* 0x040fe20000000100 */
[C---:B------:R-:W-:Y:S01]  /*05f0*/  FADD R18, -R10.reuse, R18 ;  /* 0x000000120a127221 */ /* 0x040fe20000000100 */
[----:B------:R-:W-:Y:S01]  /*0600*/  FADD R22, -R10, R22 ;  /* 0x000000160a167221 */ /* 0x000fe20000000100 */
[----:B------:R-:W-:Y:S02]  /*0610*/  IMAD.MOV.U32 R10, RZ, RZ, 0x3e800000 ;  /* 0x3e800000ff0a7424 */ /* 0x000fe400078e00ff */
[C---:B------:R-:W-:Y:S01]  /*0620*/  FADD R5, -R9.reuse, R5 ;  /* 0x0000000509057221 */ /* 0x040fe20000000100 */
[C---:B------:R-:W-:Y:S01]  /*0630*/  FADD R13, -R9.reuse, R13 ;  /* 0x0000000d090d7221 */ /* 0x040fe20000000100 */
[C---:B------:R-:W-:Y:S01]  /*0640*/  FADD R17, -R9.reuse, R17 ;  /* 0x0000001109117221 */ /* 0x040fe20000000100 */
[----:B------:R-:W-:Y:S01]  /*0650*/  FADD R21, -R9, R21 ;  /* 0x0000001509157221 */ /* 0x000fe20000000100 */
[----:B-1----:R-:W-:Y:S01]  /*0660*/  FSETP.GT.AND P3, PT, R29, 8.50705917302346158658e+37, PT ;  /* 0x7e8000001d00780b */ /* 0x002fe20003f64000 */
[----:B------:R-:W-:Y:S01]  /*0670*/  @P4 FMUL R8, R8, 0.25 ;  /* 0x3e80000008084820 */ /* 0x000fe20000400000 */
[----:B------:R-:W-:-:S02]  /*0680*/  FSEL R9, R10, 1, P4 ;  /* 0x3f8000000a097808 */ /* 0x000fc40002000000 */
[----:B--2---:R-:W-:Y:S02]  /*0690*/  FSETP.GT.AND P1, PT, R28, 8.50705917302346158658e+37, PT ;  /* 0x7e8000001c00780b */ /* 0x004fe40003f24000 */
[----:B0-----:R-:W-:Y:S02]  /*06a0*/  FSETP.GT.AND P4, PT, R2, 8.50705917302346158658e+37, PT ;  /* 0x7e8000000200780b */ /* 0x001fe40003f84000 */
[----:B------:R-:W-:Y:S01]  /*06b0*/  FSETP.GEU.AND P2, PT, R29, 1.175494350822287508e-38, PT ;  /* 0x008000001d00780b */ /* 0x000fe20003f4e000 */
[----:B------:R-:W-:Y:S01]  /*06c0*/  @!P5 FMUL R8, R8, 16777216 ;  /* 0x4b8000000808d820 */ /* 0x000fe20000400000 */
[----:B------:R-:W-:Y:S01]  /*06d0*/  FSETP.GEU.AND P0, PT, R28, 1.175494350822287508e-38, PT ;  /* 0x008000001c00780b */ /* 0x000fe20003f0e000 */
[----:B------:R-:W-:Y:S01]  /*06e0*/  @!P5 FMUL R9, R9, 16777216 ;  /* 0x4b8000000909d820 */ /* 0x000fe20000400000 */
[----:B------:R-:W-:Y:S01]  /*06f0*/  FSETP.GEU.AND P5, PT, R2, 1.175494350822287508e-38, PT ;  /* 0x008000000200780b */ /* 0x000fe20003fae000 */
[----:B------:R-:W-:Y:S02]  /*0700*/  @P3 FMUL R29, R29, 0.25 ;  /* 0x3e8000001d1d3820 */ /* 0x000fe40000400000 */
[----:B------:R-:W0:Y:S02]  /*0710*/  MUFU.RCP R8, R8 ;  /* 0x0000000800087308 */ /* 0x000e240000001000 */
[----:B------:R-:W-:-:S02]  /*0720*/  @P1 FMUL R28, R28, 0.25 ;  /* 0x3e8000001c1c1820 */ /* 0x000fc40000400000 */
[----:B------:R-:W-:Y:S02]  /*0730*/  @P4 FMUL R2, R2, 0.25 ;  /* 0x3e80000002024820 */ /* 0x000fe40000400000 */
[----:B------:R-:W-:Y:S02]  /*0740*/  @!P2 FMUL R29, R29, 16777216 ;  /* 0x4b8000001d1da820 */ /* 0x000fe40000400000 */
[----:B------:R-:W-:Y:S02]  /*0750*/  @!P0 FMUL R28, R28, 16777216 ;  /* 0x4b8000001c1c8820 */ /* 0x000fe40000400000 */
[----:B------:R-:W-:Y:S02]  /*0760*/  @!P5 FMUL R2, R2, 16777216 ;  /* 0x4b8000000202d820 */ /* 0x000fe40000400000 */
[----:B------:R-:W1:Y:S01]  /*0770*/  MUFU.RCP R29, R29 ;  /* 0x0000001d001d7308 */ /* 0x000e620000001000 */
[----:B------:R-:W-:Y:S01]  /*0780*/  FADD R7, -R11, R7 ;  /* 0x000000070b077221 */ /* 0x000fe20000000100 */
[----:B0-----:R-:W-:Y:S01]  /*0790*/  FMUL R9, R8, R9 ;  /* 0x0000000908097220 */ /* 0x001fe20000400000 */
[----:B------:R-:W-:-:S05]  /*07a0*/  FSEL R8, R10, 1, P3 ;  /* 0x3f8000000a087808 */ /* 0x000fca0001800000 */
[----:B------:R-:W0:Y:S01]  /*07b0*/  MUFU.RCP R28, R28 ;  /* 0x0000001c001c7308 */ /* 0x000e220000001000 */
[C---:B------:R-:W-:Y:S01]  /*07c0*/  FADD R15, -R11.reuse, R15 ;  /* 0x0000000f0b0f7221 */ /* 0x040fe20000000100 */
[C---:B------:R-:W-:Y:S01]  /*07d0*/  FADD R19, -R11.reuse, R19 ;  /* 0x000000130b137221 */ /* 0x040fe20000000100 */
[----:B------:R-:W-:-:S05]  /*07e0*/  FADD R23, -R11, R23 ;  /* 0x000000170b177221 */ /* 0x000fca0000000100 */
[----:B------:R-:W2:Y:S01]  /*07f0*/  MUFU.RCP R2, R2 ;  /* 0x0000000200027308 */ /* 0x000ea20000001000 */
[C---:B------:R-:W-:Y:S02]  /*0800*/  FSEL R11, R10.reuse, 1, P1 ;  /* 0x3f8000000a0b7808 */ /* 0x040fe40000800000 */
[----:B------:R-:W-:Y:S01]  /*0810*/  FSEL R31, R10, 1, P4 ;  /* 0x3f8000000a1f7808 */ /* 0x000fe20002000000 */
[----:B------:R-:W-:Y:S02]  /*0820*/  @!P2 FMUL R8, R8, 16777216 ;  /* 0x4b8000000808a820 */ /* 0x000fe40000400000 */
[----:B------:R-:W-:Y:S02]  /*0830*/  @!P0 FMUL R11, R11, 16777216 ;  /* 0x4b8000000b0b8820 */ /* 0x000fe40000400000 */
[----:B------:R-:W-:Y:S01]  /*0840*/  @!P5 FMUL R31, R31, 16777216 ;  /* 0x4b8000001f1fd820 */ /* 0x000fe20000400000 */
[----:B-1----:R-:W-:Y:S01]  /*0850*/  FMUL R30, R29, R8 ;  /* 0x000000081d1e7220 */ /* 0x002fe20000400000 */
[----:B0-----:R-:W-:-:S03]  /*0860*/  FMUL R8, R28, R11 ;  /* 0x0000000b1c087220 */ /* 0x001fc60000400000 */
[C---:B------:R-:W-:Y:S01]  /*0870*/  FMUL R10, R30.reuse, R23 ;  /* 0x000000171e0a7220 */ /* 0x040fe20000400000 */
[----:B------:R-:W-:Y:S01]  /*0880*/  FMUL R28, R30, R15 ;  /* 0x0000000f1e1c7220 */ /* 0x000fe20000400000 */
[----:B--2---:R-:W-:Y:S01]  /*0890*/  FMUL R11, R2, R31 ;  /* 0x0000001f020b7220 */ /* 0x004fe20000400000 */
[C---:B------:R-:W-:Y:S01]  /*08a0*/  FMUL R2, R30.reuse, R19 ;  /* 0x000000131e027220 */ /* 0x040fe20000400000 */
[----:B------:R-:W-:Y:S01]  /*08b0*/  FMUL R30, R30, R7 ;  /* 0x000000071e1e7220 */ /* 0x000fe20000400000 */
[----:B------:R-:W-:-:S04]  /*08c0*/  SHF.L.U32 R7, R3, 0xa, RZ ;  /* 0x0000000a03077819 */ /* 0x000fc800000006ff */
[----:B------:R-:W-:-:S04]  /*08d0*/  LOP3.LUT R15, R7, 0xc00, RZ, 0xc0, !PT ;  /* 0x00000c00070f7812 */ /* 0x000fc800078ec0ff */
[C---:B------:R-:W-:Y:S02]  /*08e0*/  LOP3.LUT R19, R15.reuse, 0x100, RZ, 0xfc, !PT ;  /* 0x000001000f137812 */ /* 0x040fe400078efcff */
[C---:B------:R-:W-:Y:S02]  /*08f0*/  LOP3.LUT R23, R15.reuse, 0x200, RZ, 0xfc, !PT ;  /* 0x000002000f177812 */ /* 0x040fe400078efcff */
[C---:B------:R-:W-:Y:S02]  /*0900*/  LOP3.LUT R29, R15.reuse, 0x300, RZ, 0xfc, !PT ;  /* 0x000003000f1d7812 */ /* 0x040fe400078efcff */
[C---:B------:R-:W-:Y:S02]  /*0910*/  LOP3.LUT R7, R15.reuse, R36, RZ, 0xfc, !PT ;  /* 0x000000240f077212 */ /* 0x040fe400078efcff */
[----:B------:R-:W-:Y:S02]  /*0920*/  LEA.HI R36, R15, UR9, RZ, 0x1a ;  /* 0x000000090f247c11 */ /* 0x000fe4000f8fd0ff */
[----:B------:R-:W-:-:S02]  /*0930*/  LEA.HI R19, R19, UR9, RZ, 0x1a ;  /* 0x0000000913137c11 */ /* 0x000fc4000f8fd0ff */
[----:B------:R-:W-:Y:S02]  /*0940*/  LEA.HI R15, R23, UR9, RZ, 0x1a ;  /* 0x00000009170f7c11 */ /* 0x000fe4000f8fd0ff */
[----:B------:R-:W-:Y:S01]  /*0950*/  LEA.HI R29, R29, UR9, RZ, 0x1a ;  /* 0x000000091d1d7c11 */ /* 0x000fe2000f8fd0ff */
[C---:B------:R-:W-:Y:S01]  /*0960*/  IMAD R19, R7.reuse, 0x4, R19 ;  /* 0x0000000407137824 */ /* 0x040fe200078e0213 */
[C---:B------:R-:W-:Y:S02]  /*0970*/  LEA R23, R7.reuse, R36, 0x2 ;  /* 0x0000002407177211 */ /* 0x040fe400078e10ff */
[----:B------:R-:W-:Y:S01]  /*0980*/  LEA R15, R7, R15, 0x2 ;  /* 0x0000000f070f7211 */ /* 0x000fe200078e10ff */
[----:B------:R-:W-:Y:S01]  /*0990*/  FMUL R31, R11, R18 ;  /* 0x000000120b1f7220 */ /* 0x000fe20000400000 */
[----:B------:R-:W-:Y:S01]  /*09a0*/  LEA R7, R7, R29, 0x2 ;  /* 0x0000001d07077211 */ /* 0x000fe200078e10ff */
[C---:B------:R-:W-:Y:S01]  /*09b0*/  FMUL R29, R11.reuse, R22 ;  /* 0x000000160b1d7220 */ /* 0x040fe20000400000 */
[C---:B------:R-:W-:Y:S01]  /*09c0*/  FMUL R37, R11.reuse, R14 ;  /* 0x0000000e0b257220 */ /* 0x040fe20000400000 */
[----:B------:R-:W-:Y:S01]  /*09d0*/  FMUL R11, R11, R6 ;  /* 0x000000060b0b7220 */ /* 0x000fe20000400000 */
[C---:B------:R-:W-:Y:S01]  /*09e0*/  FMUL R20, R9.reuse, R20 ;  /* 0x0000001409147220 */ /* 0x040fe20000400000 */
[C---:B------:R-:W-:Y:S01]  /*09f0*/  FMUL R16, R9.reuse, R16 ;  /* 0x0000001009107220 */ /* 0x040fe20000400000 */
[C---:B------:R-:W-:Y:S01]  /*0a00*/  FMUL R6, R9.reuse, R12 ;  /* 0x0000000c09067220 */ /* 0x040fe20000400000 */
[----:B------:R-:W-:Y:S01]  /*0a10*/  FMUL R9, R9, R4 ;  /* 0x0000000409097220 */ /* 0x000fe20000400000 */
[----:B------:R-:W-:Y:S01]  /*0a20*/  IMAD.U32 R12, RZ, RZ, UR4 ;  /* 0x00000004ff0c7e24 */ /* 0x000fe2000f8e00ff */
[----:B------:R-:W-:-:S02]  /*0a30*/  ISETP.GE.AND P0, PT, R0, 0x121, PT ;  /* 0x000001210000780c */ /* 0x000fc40003f06270 */
[----:B------:R-:W-:Y:S01]  /*0a40*/  MOV R4, UR8 ;  /* 0x0000000800047c02 */ /* 0x000fe20008000f00 */
[----:B------:R-:W-:Y:S01]  /*0a50*/  FMUL R14, R8, R13 ;  /* 0x0000000d080e7220 */ /* 0x000fe20000400000 */
[----:B------:R-:W-:Y:S01]  /*0a60*/  ISETP.LT.AND P5, PT, R12, 0x600, !P0 ;  /* 0x000006000c00780c */ /* 0x000fe200047a1270 */
[----:B------:R-:W-:Y:S01]  /*0a70*/  FMUL R12, R8, R17 ;  /* 0x00000011080c7220 */ /* 0x000fe20000400000 */
[----:B------:R-:W-:Y:S01]  /*0a80*/  ISETP.LT.AND P1, PT, R4, 0x600, !P0 ;  /* 0x000006000400780c */ /* 0x000fe20004721270 */
[C---:B------:R-:W-:Y:S01]  /*0a90*/  FMUL R4, R8.reuse, R21 ;  /* 0x0000001508047220 */ /* 0x040fe20000400000 */
[----:B------:R-:W-:-:S04]  /*0aa0*/  FMUL R8, R8, R5 ;  /* 0x0000000508087220 */ /* 0x000fc80000400000 */
[----:B----4-:R-:W-:Y:S01]  /*0ab0*/  FFMA R8, R8, R25, R33 ;  /* 0x0000001908087223 */ /* 0x010fe20000000021 */
[----:B------:R-:W-:Y:S01]  /*0ac0*/  FFMA R5, R9, R24, R32 ;  /* 0x0000001809057223 */ /* 0x000fe20000000020 */
[----:B------:R-:W-:Y:S01]  /*0ad0*/  FFMA R11, R11, R26, R34 ;  /* 0x0000001a0b0b7223 */ /* 0x000fe20000000022 */
[----:B------:R-:W-:Y:S02]  /*0ae0*/  FFMA R30, R30, R27, R35 ;  /* 0x0000001b1e1e7223 */ /* 0x000fe40000000023 */
[----:B------:R-:W-:Y:S01]  /*0af0*/  FSETP.GEU.AND P2, PT, R8, RZ, PT ;  /* 0x000000ff0800720b */ /* 0x000fe20003f4e000 */
[----:B------:R-:W-:Y:S01]  /*0b00*/  FFMA R6, R6, R24, R32 ;  /* 0x0000001806067223 */ /* 0x000fe20000000020 */
[----:B------:R-:W-:Y:S01]  /*0b10*/  FSETP.GEU.AND P4, PT, R5, RZ, PT ;  /* 0x000000ff0500720b */ /* 0x000fe20003f8e000 */
[----:B------:R-:W-:Y:S01]  /*0b20*/  FFMA R37, R37, R26, R34 ;  /* 0x0000001a25257223 */ /* 0x000fe20000000022 */
[----:B------:R-:W-:Y:S02]  /*0b30*/  FSETP.GEU.AND P3, PT, R11, RZ, PT ;  /* 0x000000ff0b00720b */ /* 0x000fe40003f6e000 */
[----:B------:R-:W-:-:S02]  /*0b40*/  FSEL R8, R8, RZ, P2 ;  /* 0x000000ff08087208 */ /* 0x000fc40001000000 */
[----:B------:R-:W-:Y:S01]  /*0b50*/  FSETP.GEU.AND P2, PT, R30, RZ, PT ;  /* 0x000000ff1e00720b */ /* 0x000fe20003f4e000 */
[----:B------:R-:W-:Y:S01]  /*0b60*/  FFMA R9, R14, R25, R33 ;  /* 0x000000190e097223 */ /* 0x000fe20000000021 */
[----:B------:R-:W-:Y:S01]  /*0b70*/  FSEL R14, R5, RZ, P4 ;  /* 0x000000ff050e7208 */ /* 0x000fe20002000000 */
[----:B------:R-:W-:Y:S01]  /*0b80*/  FFMA R28, R28, R27, R35 ;  /* 0x0000001b1c1c7223 */ /* 0x000fe20000000023 */
[----:B------:R-:W-:Y:S01]  /*0b90*/  FSEL R18, R11, RZ, P3 ;  /* 0x000000ff0b127208 */ /* 0x000fe20001800000 */
[-CC-:B------:R-:W-:Y:S01]  /*0ba0*/  FFMA R16, R16, R24.reuse, R32.reuse ;  /* 0x0000001810107223 */ /* 0x180fe20000000020 */
[----:B------:R-:W-:Y:S02]  /*0bb0*/  FSETP.GEU.AND P3, PT, R6, RZ, PT ;  /* 0x000000ff0600720b */ /* 0x000fe40003f6e000 */
[----:B------:R-:W-:Y:S02]  /*0bc0*/  FSEL R30, R30, RZ, P2 ;  /* 0x000000ff1e1e7208 */ /* 0x000fe40001000000 */
[C---:B------:R-:W-:Y:S01]  /*0bd0*/  FSETP.GEU.AND P2, PT, R37.reuse, RZ, PT ;  /* 0x000000ff2500720b */ /* 0x040fe20003f4e000 */
[----:B------:R0:W-:Y:S01]  /*0be0*/  STS [R23], R14 ;  /* 0x0000000e17007388 */ /* 0x0001e20000000800 */
[----:B------:R-:W-:Y:S01]  /*0bf0*/  FSEL R6, R6, RZ, P3 ;  /* 0x000000ff06067208 */ /* 0x000fe20001800000 */
[----:B------:R-:W-:Y:S01]  /*0c00*/  FFMA R12, R12, R25, R33 ;  /* 0x000000190c0c7223 */ /* 0x000fe20000000021 */
[----:B------:R-:W-:Y:S01]  /*0c10*/  FSETP.GEU.AND P3, PT, R28, RZ, PT ;  /* 0x000000ff1c00720b */ /* 0x000fe20003f6e000 */
[----:B------:R-:W-:Y:S01]  /*0c20*/  FFMA R2, R2, R27, R35 ;  /* 0x0000001b02027223 */ /* 0x000fe20000000023 */
[----:B------:R-:W-:Y:S01]  /*0c30*/  FFMA R20, R20, R24, R32 ;  /* 0x0000001814147223 */ /* 0x000fe20000000020 */
[----:B0-----:R-:W-:-:S02]  /*0c40*/  FSEL R14, R37, RZ, P2 ;  /* 0x000000ff250e7208 */ /* 0x001fc40001000000 */
[----:B------:R-:W-:Y:S02]  /*0c50*/  FSETP.GEU.AND P2, PT, R16, RZ, PT ;  /* 0x000000ff1000720b */ /* 0x000fe40003f4e000 */
[----:B------:R-:W-:Y:S01]  /*0c60*/  FSEL R28, R28, RZ, P3 ;  /* 0x000000ff1c1c7208 */ /* 0x000fe20001800000 */
[----:B------:R-:W-:Y:S01]  /*0c70*/  FFMA R4, R4, R25, R33 ;  /* 0x0000001904047223 */ /* 0x000fe20000000021 */
[----:B------:R-:W-:Y:S01]  /*0c80*/  FSETP.GEU.AND P3, PT, R12, RZ, PT ;  /* 0x000000ff0c00720b */ /* 0x000fe20003f6e000 */
[-CC-:B------:R-:W-:Y:S01]  /*0c90*/  FFMA R31, R31, R26.reuse, R34.reuse ;  /* 0x0000001a1f1f7223 */ /* 0x180fe20000000022 */
[----:B------:R-:W-:Y:S02]  /*0ca0*/  FSEL R16, R16, RZ, P2 ;  /* 0x000000ff10107208 */ /* 0x000fe40001000000 */
[----:B------:R-:W-:Y:S02]  /*0cb0*/  FSETP.GEU.AND P4, PT, R9, RZ, PT ;  /* 0x000000ff0900720b */ /* 0x000fe40003f8e000 */
[----:B------:R-:W-:Y:S01]  /*0cc0*/  FSETP.GEU.AND P2, PT, R2, RZ, PT ;  /* 0x000000ff0200720b */ /* 0x000fe20003f4e000 */
[----:B------:R-:W-:Y:S01]  /*0cd0*/  FFMA R29, R29, R26, R34 ;  /* 0x0000001a1d1d7223 */ /* 0x000fe20000000022 */
[----:B------:R-:W-:Y:S01]  /*0ce0*/  FSEL R12, R12, RZ, P3 ;  /* 0x000000ff0c0c7208 */ /* 0x000fe20001800000 */
[----:B------:R-:W-:Y:S01]  /*0cf0*/  FFMA R10, R10, R27, R35 ;  /* 0x0000001b0a0a7223 */ /* 0x000fe20000000023 */
[----:B------:R-:W-:Y:S01]  /*0d00*/  FSEL R22, R9, RZ, P4 ;  /* 0x000000ff09167208 */ /* 0x000fe20002000000 */
[----:B------:R0:W-:Y:S01]  /*0d10*/  STS [R19+0x400], R8 ;  /* 0x0004000813007388 */ /* 0x0001e20000000800 */
[----:B------:R-:W-:-:S02]  /*0d20*/  FSETP.GEU.AND P3, PT, R20, RZ, PT ;  /* 0x000000ff1400720b */ /* 0x000fc40003f6e000 */
[----:B------:R-:W-:Y:S01]  /*0d30*/  FSEL R2, R2, RZ, P2 ;  /* 0x000000ff02027208 */ /* 0x000fe20001000000 */
[----:B------:R-:W-:Y:S01]  /*0d40*/  STS [R15+0x800], R18 ;  /* 0x000800120f007388 */ /* 0x000fe20000000800 */
[----:B------:R-:W-:Y:S02]  /*0d50*/  FSETP.GEU.AND P4, PT, R31, RZ, PT ;  /* 0x000000ff1f00720b */ /* 0x000fe40003f8e000 */
[----:B------:R-:W-:Y:S01]  /*0d60*/  FSETP.GEU.AND P2, PT, R4, RZ, PT ;  /* 0x000000ff0400720b */ /* 0x000fe20003f4e000 */
[----:B------:R-:W-:Y:S01]  /*0d70*/  STS [R7+0xc00], R30 ;  /* 0x000c001e07007388 */ /* 0x000fe20000000800 */
[----:B------:R-:W-:Y:S02]  /*0d80*/  FSEL R20, R20, RZ, P3 ;  /* 0x000000ff14147208 */ /* 0x000fe40001800000 */
[----:B------:R-:W-:Y:S01]  /*0d90*/  FSETP.GEU.AND P3, PT, R29, RZ, PT ;  /* 0x000000ff1d00720b */ /* 0x000fe20003f6e000 */
[----:B------:R1:W-:Y:S01]  /*0da0*/  STS [R23+0x100], R6 ;  /* 0x0001000617007388 */ /* 0x0003e20000000800 */
[----:B0-----:R-:W-:-:S02]  /*0db0*/  FSEL R8, R4, RZ, P2 ;  /* 0x000000ff04087208 */ /* 0x001fc40001000000 */
[----:B------:R-:W-:Y:S01]  /*0dc0*/  FSETP.GEU.AND P2, PT, R10, RZ, PT ;  /* 0x000000ff0a00720b */ /* 0x000fe20003f4e000 */
[----:B------:R-:W-:Y:S04]  /*0dd0*/  STS [R19+0x500], R22 ;  /* 0x0005001613007388 */ /* 0x000fe80000000800 */
[----:B------:R0:W-:Y:S01]  /*0de0*/  STS [R15+0x900], R14 ;  /* 0x0009000e0f007388 */ /* 0x0001e20000000800 */
[----:B-1----:R-:W-:-:S03]  /*0df0*/  FSEL R6, R31, RZ, P4 ;  /* 0x000000ff1f067208 */ /* 0x002fc60002000000 */
[----:B------:R-:W-:Y:S01]  /*0e00*/  STS [R7+0xd00], R28 ;  /* 0x000d001c07007388 */ /* 0x000fe20000000800 */
[----:B------:R-:W-:-:S03]  /*0e10*/  FSEL R10, R10, RZ, P2 ;  /* 0x000000ff0a0a7208 */ /* 0x000fc60001000000 */
[----:B------:R-:W-:Y:S01]  /*0e20*/  STS [R23+0x200], R16 ;  /* 0x0002001017007388 */ /* 0x000fe20000000800 */
[----:B0-----:R-:W-:-:S03]  /*0e30*/  FSEL R14, R29, RZ, P3 ;  /* 0x000000ff1d0e7208 */ /* 0x001fc60001800000 */
[----:B------:R-:W-:Y:S04]  /*0e40*/  STS [R19+0x600], R12 ;  /* 0x0006000c13007388 */ /* 0x000fe80000000800 */
[----:B------:R-:W-:Y:S04]  /*0e50*/  STS [R15+0xa00], R6 ;  /* 0x000a00060f007388 */ /* 0x000fe80000000800 */
[----:B------:R0:W-:Y:S04]  /*0e60*/  STS [R7+0xe00], R2 ;  /* 0x000e000207007388 */ /* 0x0001e80000000800 */
[----:B------:R-:W-:Y:S04]  /*0e70*/  STS [R23+0x300], R20 ;  /* 0x0003001417007388 */ /* 0x000fe80000000800 */
[----:B------:R-:W-:Y:S04]  /*0e80*/  STS [R19+0x700], R8 ;  /* 0x0007000813007388 */ /* 0x000fe80000000800 */
[----:B------:R-:W-:Y:S04]  /*0e90*/  STS [R15+0xb00], R14 ;  /* 0x000b000e0f007388 */ /* 0x000fe80000000800 */
[----:B------:R1:W-:Y:S01]  /*0ea0*/  STS [R7+0xf00], R10 ;  /* 0x000f000a07007388 */ /* 0x0003e20000000800 */
[----:B------:R-:W-:-:S04]  /*0eb0*/  LOP3.LUT R4, R3, 0xff, RZ, 0xc0, !PT ;  /* 0x000000ff03047812 */ /* 0x000fc800078ec0ff */
[----:B------:R-:W-:Y:S01]  /*0ec0*/  LEA R4, R4, UR9, 0x2 ;  /* 0x0000000904047c11 */ /* 0x000fe2000f8e10ff */
[----:B------:R-:W-:Y:S01]  /*0ed0*/  BAR.SYNC.DEFER_BLOCKING 0x0 ;  /* 0x0000000000007b1d */ /* 0x000fe20000010000 */
[----:B------:R-:W-:-:S04]  /*0ee0*/  USHF.R.U32.HI UR9, URZ, 0x1f, UR13 ;  /* 0x0000001f3f097899 */ /* 0x000fc8000801160d */
[----:B------:R-:W-:Y:S02]  /*0ef0*/  ULEA.HI.SX32 UR13, UR13, UR9, 0x1a ;  /* 0x000000090d0d7291 */ /* 0x000fe4000f8fd23f */
[----:B------:R-:W-:Y:S01]  /*0f00*/  USHF.R.U32.HI UR9, URZ, 0x1f, UR11 ;  /* 0x0000001f3f097899 */ /* 0x000fe2000801160b */
[----:B------:R-:W-:Y:S01]  /*0f10*/  IMAD.U32 R5, RZ, RZ, UR6 ;  /* 0x00000006ff057e24 */ /* 0x000fe2000f8e00ff */
[----:B------:R-:W-:Y:S02]  /*0f20*/  UIADD3 UR5, UR4, 0xb, URZ ;  /* 0x0000000b04057890 */ /* 0x000fe4000fffe03f */
[----:B------:R-:W-:Y:S02]  /*0f30*/  ULEA.HI.SX32 UR12, UR11, UR9, 0x1a ;  /* 0x000000090b0c7291 */ /* 0x000fe4000f8fd23f */
[----:B------:R-:W-:Y:S01]  /*0f40*/  UIMAD UR15, UR13, -0x180, UR4 ;  /* 0xfffffe800d0f78a4 */ /* 0x000fe2000f8e0204 */
[----:B0-----:R-:W-:Y:S01]  /*0f50*/  MOV R2, UR7 ;  /* 0x0000000700027c02 */ /* 0x001fe20008000f00 */
[----:B------:R-:W-:Y:S01]  /*0f60*/  UIMAD UR10, UR12, -0x180, UR14 ;  /* 0xfffffe800c0a78a4 */ /* 0x000fe2000f8e020e */
[----:B------:R-:W-:Y:S01]  /*0f70*/  MOV R6, UR5 ;  /* 0x0000000500067c02 */ /* 0x000fe20008000f00 */
[----:B------:R-:W-:Y:S01]  /*0f80*/  UIADD3 UR9, UR4, 0x3, URZ ;  /* 0x0000000304097890 */ /* 0x000fe2000fffe03f */
[----:B------:R-:W-:Y:S01]  /*0f90*/  ISETP.LT.AND P3, PT, R5, 0x600, !P0 ;  /* 0x000006000500780c */ /* 0x000fe20004761270 */
[----:B------:R-:W0:Y:S01]  /*0fa0*/  LDS R11, [R4] ;  /* 0x00000000040b7984 */ /* 0x000e220000000800 */
[----:B------:R-:W-:-:S02]  /*0fb0*/  MOV R5, UR15 ;  /* 0x0000000f00057c02 */ /* 0x000fc40008000f00 */
[----:B------:R-:W-:Y:S01]  /*0fc0*/  ISETP.LT.AND P2, PT, R2, 0x600, !P0 ;  /* 0x000006000200780c */ /* 0x000fe20004741270 */
[----:B-1----:R-:W-:Y:S01]  /*0fd0*/  IMAD.U32 R7, RZ, RZ, UR14 ;  /* 0x0000000eff077e24 */ /* 0x002fe2000f8e00ff */
[----:B------:R-:W1:Y:S01]  /*0fe0*/  LDC.64 R2, c[0x0][0x238] ;  /* 0x00008e00ff027b82 */ /* 0x000e620000000a00 */
[----:B------:R-:W-:Y:S01]  /*0ff0*/  ISETP.LT.AND P4, PT, R6, 0x600, !P0 ;  /* 0x000006000600780c */ /* 0x000fe20004781270 */
[----:B------:R-:W2:Y:S01]  /*1000*/  LDS R13, [R4+0x404] ;  /* 0x00040400040d7984 */ /* 0x000ea20000000800 */
[----:B------:R-:W-:Y:S01]  /*1010*/  MOV R9, UR10 ;  /* 0x0000000a00097c02 */ /* 0x000fe20008000f00 */
[----:B------:R-:W-:Y:S01]  /*1020*/  UIMAD.WIDE UR10, UR9, 0x2aaaaaab, URZ ;  /* 0x2aaaaaab090a78a5 */ /* 0x000fe2000f8e023f */
[----:B------:R-:W-:Y:S01]  /*1030*/  MOV R6, UR13 ;  /* 0x0000000d00067c02 */ /* 0x000fe20008000f00 */
[----:B------:R-:W-:Y:S01]  /*1040*/  IMAD R5, R5, 0x121, R0 ;  /* 0x0000012105057824 */ /* 0x000fe200078e0200 */
[----:B------:R-:W-:Y:S01]  /*1050*/  ISETP.LT.AND P6, PT, R7, 0x600, !P0 ;  /* 0x000006000700780c */ /* 0x000fe200047c1270 */
[----:B------:R-:W3:Y:S02]  /*1060*/  LDS R15, [R4+0x808] ;  /* 0x00080800040f7984 */ /* 0x000ee40000000800 */
[----:B------:R-:W-:-:S02]  /*1070*/  IMAD R7, R6, 0x36300, R5 ;  /* 0x0003630006077824 */ /* 0x000fc400078e0205 */
[----:B------:R-:W-:Y:S01]  /*1080*/  IMAD.U32 R6, RZ, RZ, UR12 ;  /* 0x0000000cff067e24 */ /* 0x000fe2000f8e00ff */
[----:B------:R-:W-:Y:S01]  /*1090*/  UMOV UR12, UR11 ;  /* 0x0000000b000c7c82 */ /* 0x000fe20008000000 */
[----:B------:R-:W4:Y:S01]  /*10a0*/  LDS R17, [R4+0xc0c] ;  /* 0x000c0c0004117984 */ /* 0x000f220000000800 */
[----:B------:R-:W-:Y:S01]  /*10b0*/  USHF.R.U32.HI UR13, URZ, 0x1f, UR12 ;  /* 0x0000001f3f0d7899 */ /* 0x000fe2000801160c */
[----:B------:R-:W-:Y:S01]  /*10c0*/  IMAD R5, R9, 0x121, R0 ;  /* 0x0000012109057824 */ /* 0x000fe200078e0200 */
[----:B------:R-:W-:Y:S01]  /*10d0*/  UIADD3 UR14, UR4, 0x2, URZ ;  /* 0x00000002040e7890 */ /* 0x000fe2000fffe03f */
[----:B------:R-:W-:Y:S01]  /*10e0*/  LDS R19, [R4+0x1818] ;  /* 0x0018180004137984 */ /* 0x000fe20000000800 */
[----:B------:R-:W-:Y:S01]  /*10f0*/  ULEA.HI.SX32 UR13, UR12, UR13, 0x1a ;  /* 0x0000000d0c0d7291 */ /* 0x000fe2000f8fd23f */
[----:B------:R-:W-:Y:S01]  /*1100*/  MOV R10, UR9 ;  /* 0x00000009000a7c02 */ /* 0x000fe20008000f00 */
[----:B------:R-:W-:Y:S01]  /*1110*/  IMAD R5, R6, 0x36300, R5 ;  /* 0x0003630006057824 */ /* 0x000fe200078e0205 */
[----:B------:R-:W-:Y:S01]  /*1120*/  UIMAD.WIDE UR10, UR14, 0x2aaaaaab, URZ ;  /* 0x2aaaaaab0e0a78a5 */ /* 0x000fe2000f8e023f */
[----:B------:R-:W-:Y:S01]  /*1130*/  LDS R23, [R4+0x2828] ;  /* 0x0028280004177984 */ /* 0x000fe20000000800 */
[----:B------:R-:W-:Y:S01]  /*1140*/  UIMAD UR9, UR13, -0x180, UR9 ;  /* 0xfffffe800d0978a4 */ /* 0x000fe2000f8e0209 */
[--C-:B-1----:R-:W-:Y:S01]  /*1150*/  IMAD.WIDE R8, R5, 0x4, R2.reuse ;  /* 0x0000000405087825 */ /* 0x102fe200078e0202 */
[----:B------:R-:W-:Y:S01]  /*1160*/  USHF.R.U32.HI UR10, URZ, 0x1f, UR11 ;  /* 0x0000001f3f0a7899 */ /* 0x000fe2000801160b */
[----:B------:R-:W-:Y:S02]  /*1170*/  LDS R25, [R4+0x2c2c] ;  /* 0x002c2c0004197984 */ /* 0x000fe40000000800 */
[----:B------:R-:W-:Y:S01]  /*1180*/  IMAD.WIDE R6, R7, 0x4, R2 ;  /* 0x0000000407067825 */ /* 0x000fe200078e0202 */
[----:B------:R-:W-:Y:S01]  /*1190*/  MOV R5, UR9 ;  /* 0x0000000900057c02 */ /* 0x000fe20008000f00 */
[----:B------:R-:W-:Y:S01]  /*11a0*/  UIADD3 UR9, UR4, 0x4, URZ ;  /* 0x0000000404097890 */ /* 0x000fe2000fffe03f */
[----:B------:R-:W-:Y:S01]  /*11b0*/  LDS R27, [R4+0x3030] ;  /* 0x00303000041b7984 */ /* 0x000fe20000000800 */
[----:B------:R-:W-:-:S02]  /*11c0*/  ULEA.HI.SX32 UR12, UR11, UR10, 0x1a ;  /* 0x0000000a0b0c7291 */ /* 0x000fc4000f8fd23f */
[----:B------:R-:W-:Y:S01]  /*11d0*/  UIMAD.WIDE UR10, UR9, 0x2aaaaaab, URZ ;  /* 0x2aaaaaab090a78a5 */ /* 0x000fe2000f8e023f */
[----:B0-----:R0:W-:Y:S01]  /*11e0*/  @P5 STG.E desc[UR22][R6.64], R11 ;  /* 0x0000000b06005986 */ /* 0x0011e2000c101916 */
[----:B------:R-:W-:-:S03]  /*11f0*/  UIMAD UR15, UR12, -0x180, UR14 ;  /* 0xfffffe800c0f78a4 */ /* 0x000fc6000f8e020e */
[----:B------:R-:W1:Y:S01]  /*1200*/  LDS R11, [R4+0x1010] ;  /* 0x00101000040b7984 */ /* 0x000e620000000800 */
[----:B------:R-:W-:Y:S01]  /*1210*/  ISETP.LT.AND P5, PT, R10, 0x600, !P0 ;  /* 0x000006000a00780c */ /* 0x000fe200047a1270 */
[----:B------:R-:W-:Y:S01]  /*1220*/  IMAD.U32 R10, RZ, RZ, UR14 ;  /* 0x0000000eff0a7e24 */ /* 0x000fe2000f8e00ff */
[----:B------:R-:W-:Y:S01]  /*1230*/  UIADD3 UR17, UR4, 0x5, URZ ;  /* 0x0000000504117890 */ /* 0x000fe2000fffe03f */
[----:B------:R-:W-:Y:S01]  /*1240*/  MOV R12, UR13 ;  /* 0x0000000d000c7c02 */ /* 0x000fe20008000f00 */
[----:B------:R-:W-:Y:S01]  /*1250*/  UMOV UR14, UR11 ;  /* 0x0000000b000e7c82 */ /* 0x000fe20008000000 */
[----:B------:R-:W-:Y:S01]  /*1260*/  IMAD R5, R5, 0x121, R0 ;  /* 0x0000012105057824 */ /* 0x000fe200078e0200 */
[----:B------:R-:W-:Y:S01]  /*1270*/  UIADD3 UR16, UR4, 0x6, URZ ;  /* 0x0000000604107890 */ /* 0x000fe2000fffe03f */
[----:B0-----:R-:W-:Y:S01]  /*1280*/  MOV R7, UR15 ;  /* 0x0000000f00077c02 */ /* 0x001fe20008000f00 */
[----:B------:R-:W-:Y:S01]  /*1290*/  IMAD.U32 R6, RZ, RZ, UR12 ;  /* 0x0000000cff067e24 */ /* 0x000fe2000f8e00ff */
[----:B------:R-:W-:Y:S01]  /*12a0*/  USHF.R.U32.HI UR15, URZ, 0x1f, UR14 ;  /* 0x0000001f3f0f7899 */ /* 0x000fe2000801160e */
[----:B------:R-:W-:Y:S01]  /*12b0*/  LDS R29, [R4+0x3434] ;  /* 0x00343400041d7984 */ /* 0x000fe20000000800 */
[----:B------:R-:W-:-:S02]  /*12c0*/  UIMAD.WIDE UR12, UR17, 0x2aaaaaab, URZ ;  /* 0x2aaaaaab110c78a5 */ /* 0x000fc4000f8e023f */
[----:B------:R-:W-:Y:S01]  /*12d0*/  ULEA.HI.SX32 UR15, UR14, UR15, 0x1a ;  /* 0x0000000f0e0f7291 */ /* 0x000fe2000f8fd23f */
[----:B--2---:R0:W-:Y:S01]  /*12e0*/  @P6 STG.E desc[UR22][R8.64], R13 ;  /* 0x0000000d08006986 */ /* 0x0041e2000c101916 */
[----:B------:R-:W-:Y:S01]  /*12f0*/  ISETP.LT.AND P6, PT, R10, 0x600, !P0 ;  /* 0x000006000a00780c */ /* 0x000fe200047c1270 */
[----:B------:R-:W-:Y:S02]  /*1300*/  USHF.R.U32.HI UR12, URZ, 0x1f, UR13 ;  /* 0x0000001f3f0c7899 */ /* 0x000fe4000801160d */
[----:B------:R-:W2:Y:S01]  /*1310*/  LDS R13, [R4+0x1414] ;  /* 0x00141400040d7984 */ /* 0x000ea20000000800 */
[----:B------:R-:W-:Y:S01]  /*1320*/  MOV R10, UR9 ;  /* 0x00000009000a7c02 */ /* 0x000fe20008000f00 */
[----:B------:R-:W-:Y:S02]  /*1330*/  UIMAD UR9, UR15, -0x180, UR9 ;  /* 0xfffffe800f0978a4 */ /* 0x000fe4000f8e0209 */
[----:B------:R-:W-:Y:S01]  /*1340*/  UIADD3 UR20, UR4, 0x7, URZ ;  /* 0x0000000704147890 */ /* 0x000fe2000fffe03f */
[----:B------:R-:W-:Y:S01]  /*1350*/  LDS R31, [R4+0x3838] ;  /* 0x00383800041f7984 */ /* 0x000fe20000000800 */
[----:B0-----:R-:W-:-:S02]  /*1360*/  IMAD R9, R12, 0x36300, R5 ;  /* 0x000363000c097824 */ /* 0x001fc400078e0205 */
[----:B------:R-:W-:Y:S01]  /*1370*/  IMAD R5, R7, 0x121, R0 ;  /* 0x0000012107057824 */ /* 0x000fe200078e0200 */
[----:B------:R-:W-:-:S03]  /*1380*/  ULEA.HI.SX32 UR12, UR13, UR12, 0x1a ;  /* 0x0000000c0d0c7291 */ /* 0x000fc6000f8fd23f */
[----:B------:R-:W-:Y:S01]  /*1390*/  IMAD R5, R6, 0x36300, R5 ;  /* 0x0003630006057824 */ /* 0x000fe200078e0205 */
[----:B------:R-:W-:Y:S02]  /*13a0*/  UIMAD.WIDE UR10, UR16, 0x2aaaaaab, URZ ;  /* 0x2aaaaaab100a78a5 */ /* 0x000fe4000f8e023f */
[----:B------:R-:W-:Y:S01]  /*13b0*/  UIMAD UR10, UR12, -0x180, UR17 ;  /* 0xfffffe800c0a78a4 */ /* 0x000fe2000f8e0211 */
[--C-:B------:R-:W-:Y:S01]  /*13c0*/  IMAD.WIDE R6, R5, 0x4, R2.reuse ;  /* 0x0000000405067825 */ /* 0x100fe200078e0202 */
[----:B------:R-:W-:Y:S01]  /*13d0*/  MOV R5, UR9 ;  /* 0x0000000900057c02 */ /* 0x000fe20008000f00 */
[----:B------:R-:W-:Y:S01]  /*13e0*/  USHF.R.U32.HI UR9, URZ, 0x1f, UR11 ;  /* 0x0000001f3f097899 */ /* 0x000fe2000801160b */
[----:B------:R-:W-:Y:S01]  /*13f0*/  MOV R12, UR15 ;  /* 0x0000000f000c7c02 */ /* 0x000fe20008000f00 */
[----:B------:R-:W-:Y:S01]  /*1400*/  IMAD.WIDE R8, R9, 0x4, R2 ;  /* 0x0000000409087825 */ /* 0x000fe200078e0202 */
[----:B---3--:R0:W-:Y:S01]  /*1410*/  @P6 STG.E desc[UR22][R6.64], R15 ;  /* 0x0000000f06006986 */ /* 0x0081e2000c101916 */
[----:B------:R-:W-:Y:S01]  /*1420*/  ULEA.HI.SX32 UR14, UR11, UR9, 0x1a ;  /* 0x000000090b0e7291 */ /* 0x000fe2000f8fd23f */
[----:B------:R-:W-:Y:S01]  /*1430*/  ISETP.LT.AND P6, PT, R10, 0x600, !P0 ;  /* 0x000006000a00780c */ /* 0x000fe200047c1270 */
[----:B------:R-:W-:Y:S01]  /*1440*/  IMAD R5, R5, 0x121, R0 ;  /* 0x0000012105057824 */ /* 0x000fe200078e0200 */
[----:B----4-:R3:W-:Y:S01]  /*1450*/  @P5 STG.E desc[UR22][R8.64], R17 ;  /* 0x0000001108005986 */ /* 0x0107e2000c101916 */
[----:B------:R-:W-:Y:S01]  /*1460*/  UIMAD UR13, UR14, -0x180, UR16 ;  /* 0xfffffe800e0d78a4 */ /* 0x000fe2000f8e0210 */
[----:B------:R-:W-:Y:S01]  /*1470*/  IMAD.U32 R10, RZ, RZ, UR17 ;  /* 0x00000011ff0a7e24 */ /* 0x000fe2000f8e00ff */
[----:B0-----:R-:W-:Y:S01]  /*1480*/  MOV R15, UR10 ;  /* 0x0000000a000f7c02 */ /* 0x001fe20008000f00 */
[----:B------:R-:W-:-:S02]  /*1490*/  IMAD R7, R12, 0x36300, R5 ;  /* 0x000363000c077824 */ /* 0x000fc400078e0205 */
[----:B---3--:R-:W-:Y:S02]  /*14a0*/  IMAD.U32 R8, RZ, RZ, UR12 ;  /* 0x0000000cff087e24 */ /* 0x008fe4000f8e00ff */
[----:B------:R-:W-:Y:S01]  /*14b0*/  IMAD R5, R15, 0x121, R0 ;  /* 0x000001210f057824 */ /* 0x000fe200078e0200 */
[----:B------:R-:W-:Y:S01]  /*14c0*/  UIMAD.WIDE UR10, UR8, 0x2aaaaaab, URZ ;  /* 0x2aaaaaab080a78a5 */ /* 0x000fe2000f8e023f */
[----:B------:R-:W-:Y:S01]  /*14d0*/  IMAD.WIDE R6, R7, 0x4, R2 ;  /* 0x0000000407067825 */ /* 0x000fe200078e0202 */
[----:B------:R-:W-:-:S03]  /*14e0*/  ISETP.LT.AND P5, PT, R10, 0x600, !P0 ;  /* 0x000006000a00780c */ /* 0x000fc600047a1270 */
[----:B------:R-:W-:Y:S01]  /*14f0*/  IMAD R9, R8, 0x36300, R5 ;  /* 0x0003630008097824 */ /* 0x000fe200078e0205 */
[----:B------:R-:W-:Y:S01]  /*1500*/  MOV R5, UR13 ;  /* 0x0000000d00057c02 */ /* 0x000fe20008000f00 */
[----:B------:R-:W-:Y:S01]  /*1510*/  UIMAD.WIDE UR12, UR7, 0x2aaaaaab, URZ ;  /* 0x2aaaaaab070c78a5 */ /* 0x000fe2000f8e023f */
[----:B------:R-:W-:Y:S01]  /*1520*/  MOV R10, UR16 ;  /* 0x00000010000a7c02 */ /* 0x000fe20008000f00 */
[----:B------:R-:W-:Y:S01]  /*1530*/  USHF.R.U32.HI UR10, URZ, 0x1f, UR11 ;  /* 0x0000001f3f0a7899 */ /* 0x000fe2000801160b */
[----:B-1----:R0:W-:Y:S01]  /*1540*/  @P6 STG.E desc[UR22][R6.64], R11 ;  /* 0x0000000b06006986 */ /* 0x0021e2000c101916 */
[----:B------:R-:W-:Y:S01]  /*1550*/  IMAD.U32 R12, RZ, RZ, UR14 ;  /* 0x0000000eff0c7e24 */ /* 0x000fe2000f8e00ff */
[----:B------:R-:W-:Y:S01]  /*1560*/  ISETP.LT.AND P6, PT, R10, 0x600, !P0 ;  /* 0x000006000a00780c */ /* 0x000fe200047c1270 */
[----:B------:R-:W-:Y:S01]  /*1570*/  IMAD R5, R5, 0x121, R0 ;  /* 0x0000012105057824 */ /* 0x000fe200078e0200 */
[----:B------:R-:W-:Y:S02]  /*1580*/  UIMAD.WIDE UR14, UR6, 0x2aaaaaab, URZ ;  /* 0x2aaaaaab060e78a5 */ /* 0x000fe4000f8e023f */
[----:B------:R-:W-:-:S02]  /*1590*/  USHF.R.U32.HI UR12, URZ, 0x1f, UR13 ;  /* 0x0000001f3f0c7899 */ /* 0x000fc4000801160d */
[----:B------:R-:W-:Y:S01]  /*15a0*/  ULEA.HI.SX32 UR10, UR11, UR10, 0x1a ;  /* 0x0000000a0b0a7291 */ /* 0x000fe2000f8fd23f */
[----:B------:R-:W-:Y:S01]  /*15b0*/  IMAD R5, R12, 0x36300, R5 ;  /* 0x000363000c057824 */ /* 0x000fe200078e0205 */
[----:B------:R-:W-:Y:S01]  /*15c0*/  UIMAD.WIDE UR16, UR5, 0x2aaaaaab, URZ ;  /* 0x2aaaaaab051078a5 */ /* 0x000fe2000f8e023f */
[--C-:B------:R-:W-:Y:S01]  /*15d0*/  IMAD.WIDE R8, R9, 0x4, R2.reuse ;  /* 0x0000000409087825 */ /* 0x100fe200078e0202 */
[----:B------:R-:W-:Y:S02]  /*15e0*/  USHF.R.U32.HI UR11, URZ, 0x1f, UR15 ;  /* 0x0000001f3f0b7899 */ /* 0x000fe4000801160f */
[----:B------:R-:W-:Y:S02]  /*15f0*/  UIMAD UR14, UR10, -0x180, UR8 ;  /* 0xfffffe800a0e78a4 */ /* 0x000fe4000f8e0208 */
[----:B------:R-:W-:Y:S01]  /*1600*/  ULEA.HI.SX32 UR12, UR13, UR12, 0x1a ;  /* 0x0000000c0d0c7291 */ /* 0x000fe2000f8fd23f */
[----:B0-----:R-:W-:Y:S01]  /*1610*/  IMAD.WIDE R6, R5, 0x4, R2 ;  /* 0x0000000405067825 */ /* 0x001fe200078e0202 */
[----:B------:R-:W-:-:S02]  /*1620*/  USHF.R.U32.HI UR8, URZ, 0x1f, UR17 ;  /* 0x0000001f3f087899 */ /* 0x000fc40008011611 */
[----:B------:R-:W-:Y:S01]  /*1630*/  ULEA.HI.SX32 UR11, UR15, UR11, 0x1a ;  /* 0x0000000b0f0b7291 */ /* 0x000fe2000f8fd23f */
[----:B--2---:R0:W-:Y:S01]  /*1640*/  @P5 STG.E desc[UR22][R8.64], R13 ;  /* 0x0000000d08005986 */ /* 0x0041e2000c101916 */
[----:B------:R-:W-:Y:S01]  /*1650*/  UIMAD UR7, UR12, -0x180, UR7 ;  /* 0xfffffe800c0778a4 */ /* 0x000fe2000f8e0207 */
[----:B------:R-:W-:Y:S01]  /*1660*/  MOV R5, UR20 ;  /* 0x0000001400057c02 */ /* 0x000fe20008000f00 */
[----:B------:R-:W-:Y:S01]  /*1670*/  UIADD3 UR9, UR4, 0xa, URZ ;  /* 0x0000000a04097890 */ /* 0x000fe2000fffe03f */
[----:B------:R1:W-:Y:S01]  /*1680*/  @P6 STG.E desc[UR22][R6.64], R19 ;  /* 0x0000001306006986 */ /* 0x0003e2000c101916 */
[----:B------:R-:W-:Y:S02]  /*1690*/  ULEA.HI.SX32 UR8, UR17, UR8, 0x1a ;  /* 0x0000000811087291 */ /* 0x000fe4000f8fd23f */
[----:B------:R-:W-:Y:S01]  /*16a0*/  UIMAD UR6, UR11, -0x180, UR6 ;  /* 0xfffffe800b0678a4 */ /* 0x000fe2000f8e0206 */
[----:B------:R-:W-:Y:S01]  /*16b0*/  ISETP.LT.AND P6, PT, R5, 0x600, !P0 ;  /* 0x000006000500780c */ /* 0x000fe200047c1270 */
[----:B------:R-:W-:Y:S01]  /*16c0*/  UIMAD.WIDE UR18, UR9, 0x2aaaaaab, URZ ;  /* 0x2aaaaaab091278a5 */ /* 0x000fe2000f8e023f */
[----:B------:R-:W2:Y:S01]  /*16d0*/  LDS R19, [R4+0x1c1c] ;  /* 0x001c1c0004137984 */ /* 0x000ea20000000800 */
[----:B0-----:R-:W-:Y:S01]  /*16e0*/  IMAD.U32 R9, RZ, RZ, UR14 ;  /* 0x0000000eff097e24 */ /* 0x001fe2000f8e00ff */
[----:B------:R-:W-:Y:S01]  /*16f0*/  UIMAD UR5, UR8, -0x180, UR5 ;  /* 0xfffffe80080578a4 */ /* 0x000fe2000f8e0205 */
[----:B-1----:R-:W-:-:S02]  /*1700*/  MOV R6, UR10 ;  /* 0x0000000a00067c02 */ /* 0x002fc40008000f00 */
[--C-:B------:R-:W-:Y:S01]  /*1710*/  IMAD R5, R9, 0x121, R0.reuse ;  /* 0x0000012109057824 */ /* 0x100fe200078e0200 */
[----:B------:R-:W-:Y:S01]  /*1720*/  MOV R7, UR7 ;  /* 0x0000000700077c02 */ /* 0x000fe20008000f00 */
[----:B------:R-:W-:Y:S01]  /*1730*/  USHF.R.U32.HI UR13, URZ, 0x1f, UR19 ;  /* 0x0000001f3f0d7899 */ /* 0x000fe20008011613 */
[----:B------:R-:W-:Y:S01]  /*1740*/  MOV R9, UR6 ;  /* 0x0000000600097c02 */ /* 0x000fe20008000f00 */
[----:B------:R-:W-:Y:S01]  /*1750*/  IMAD R5, R6, 0x36300, R5 ;  /* 0x0003630006057824 */ /* 0x000fe200078e0205 */
[----:B------:R-:W-:Y:S01]  /*1760*/  UIMAD.WIDE UR6, UR20, 0x2aaaaaab, URZ ;  /* 0x2aaaaaab140678a5 */ /* 0x000fe2000f8e023f */
[----:B------:R-:W-:Y:S02]  /*1770*/  IMAD.U32 R6, RZ, RZ, UR12 ;  /* 0x0000000cff067e24 */ /* 0x000fe4000f8e00ff */
[--C-:B------:R-:W-:Y:S01]  /*1780*/  IMAD R7, R7, 0x121, R0.reuse ;  /* 0x0000012107077824 */ /* 0x100fe200078e0200 */
[----:B------:R-:W-:Y:S01]  /*1790*/  ULEA.HI.SX32 UR13, UR19, UR13, 0x1a ;  /* 0x0000000d130d7291 */ /* 0x000fe2000f8fd23f */
[----:B------:R-:W-:Y:S01]  /*17a0*/  IMAD.U32 R11, RZ, RZ, UR5 ;  /* 0x00000005ff0b7e24 */ /* 0x000fe2000f8e00ff */
[----:B------:R-:W-:Y:S01]  /*17b0*/  USHF.R.U32.HI UR5, URZ, 0x1f, UR7 ;  /* 0x0000001f3f057899 */ /* 0x000fe20008011607 */
[----:B------:R-:W-:Y:S01]  /*17c0*/  IMAD R7, R6, 0x36300, R7 ;  /* 0x0003630006077824 */ /* 0x000fe200078e0207 */
[----:B------:R-:W-:Y:S01]  /*17d0*/  MOV R10, UR9 ;  /* 0x00000009000a7c02 */ /* 0x000fe20008000f00 */
[----:B------:R-:W-:Y:S01]  /*17e0*/  UIMAD UR9, UR13, -0x180, UR9 ;  /* 0xfffffe800d0978a4 */ /* 0x000fe2000f8e0209 */
[----:B------:R-:W-:Y:S01]  /*17f0*/  MOV R6, UR11 ;  /* 0x0000000b00067c02 */ /* 0x000fe20008000f00 */
[--C-:B------:R-:W-:Y:S01]  /*1800*/  IMAD R9, R9, 0x121, R0.reuse ;  /* 0x0000012109097824 */ /* 0x100fe200078e0200 */
[----:B------:R-:W-:Y:S01]  /*1810*/  ULEA.HI.SX32 UR5, UR7, UR5, 0x1a ;  /* 0x0000000507057291 */ /* 0x000fe2000f8fd23f */
[----:B------:R-:W-:-:S02]  /*1820*/  IMAD R11, R11, 0x121, R0 ;  /* 0x000001210b0b7824 */ /* 0x000fc400078e0200 */
[----:B------:R-:W-:Y:S01]  /*1830*/  IMAD R9, R6, 0x36300, R9 ;  /* 0x0003630006097824 */ /* 0x000fe200078e0209 */
[----:B------:R-:W-:Y:S01]  /*1840*/  MOV R6, UR8 ;  /* 0x0000000800067c02 */ /* 0x000fe20008000f00 */
[----:B------:R-:W-:Y:S01]  /*1850*/  UIMAD UR20, UR5, -0x180, UR20 ;  /* 0xfffffe80051478a4 */ /* 0x000fe2000f8e0214 */
[----:B------:R-:W-:-:S03]  /*1860*/  MOV R13, UR9 ;  /* 0x00000009000d7c02 */ /* 0x000fc60008000f00 */
[----:B------:R-:W-:Y:S02]  /*1870*/  IMAD R11, R6, 0x36300, R11 ;  /* 0x00036300060b7824 */ /* 0x000fe400078e020b */
[----:B------:R-:W-:Y:S01]  /*1880*/  IMAD.U32 R6, RZ, RZ, UR13 ;  /* 0x0000000dff067e24 */ /* 0x000fe2000f8e00ff */
[----:B------:R-:W-:Y:S01]  /*1890*/  MOV R15, UR20 ;  /* 0x00000014000f7c02 */ /* 0x000fe20008000f00 */
[----:B------:R-:W-:Y:S01]  /*18a0*/  IMAD R13, R13, 0x121, R0 ;  /* 0x000001210d0d7824 */ /* 0x000fe200078e0200 */
[----:B------:R-:W-:-:S03]  /*18b0*/  MOV R17, UR5 ;  /* 0x0000000500117c02 */ /* 0x000fc60008000f00 */
[----:B------:R-:W-:Y:S02]  /*18c0*/  IMAD R13, R6, 0x36300, R13 ;  /* 0x00036300060d7824 */ /* 0x000fe400078e020d */
[----:B------:R-:W-:Y:S01]  /*18d0*/  IMAD R6, R15, 0x121, R0 ;  /* 0x000001210f067824 */ /* 0x000fe200078e0200 */
[----:B------:R-:W-:-:S03]  /*18e0*/  UIADD3 UR5, UR4, 0x8, URZ ;  /* 0x0000000804057890 */ /* 0x000fc6000fffe03f */
[----:B------:R-:W-:Y:S01]  /*18f0*/  IMAD R15, R17, 0x36300, R6 ;  /* 0x00036300110f7824 */ /* 0x000fe200078e0206 */
[----:B------:R-:W-:-:S03]  /*1900*/  UIMAD.WIDE UR6, UR5, 0x2aaaaaab, URZ ;  /* 0x2aaaaaab050678a5 */ /* 0x000fc6000f8e023f */
[----:B------:R-:W-:Y:S01]  /*1910*/  IMAD.WIDE R14, R15, 0x4, R2 ;  /* 0x000000040f0e7825 */ /* 0x000fe200078e0202 */
[----:B------:R-:W-:-:S04]  /*1920*/  USHF.R.U32.HI UR6, URZ, 0x1f, UR7 ;  /* 0x0000001f3f067899 */ /* 0x000fc80008011607 */
[----:B--2---:R0:W-:Y:S04]  /*1930*/  @P6 STG.E desc[UR22][R14.64], R19 ;  /* 0x000000130e006986 */ /* 0x0041e8000c101916 */
[----:B------:R-:W1:Y:S01]  /*1940*/  LDS R19, [R4+0x2020] ;  /* 0x0020200004137984 */ /* 0x000e620000000800 */
[----:B------:R-:W-:Y:S01]  /*1950*/  ULEA.HI.SX32 UR6, UR7, UR6, 0x1a ;  /* 0x0000000607067291 */ /* 0x000fe2000f8fd23f */
[----:B------:R-:W-:-:S03]  /*1960*/  MOV R6, UR5 ;  /* 0x0000000500067c02 */ /* 0x000fc60008000f00 */
[----:B------:R-:W-:Y:S02]  /*1970*/  UIMAD UR5, UR6, -0x180, UR5 ;  /* 0xfffffe80060578a4 */ /* 0x000fe4000f8e0205 */
[----:B------:R-:W-:-:S04]  /*1980*/  MOV R21, UR6 ;  /* 0x0000000600157c02 */ /* 0x000fc80008000f00 */
[----:B------:R-:W-:Y:S01]  /*1990*/  IMAD.U32 R17, RZ, RZ, UR5 ;  /* 0x00000005ff117e24 */ /* 0x000fe2000f8e00ff */
[----:B------:R-:W-:-:S04]  /*19a0*/  UIADD3 UR5, UR4, 0x9, URZ ;  /* 0x0000000904057890 */ /* 0x000fc8000fffe03f */
[----:B------:R-:W-:Y:S01]  /*19b0*/  UIMAD.WIDE UR6, UR5, 0x2aaaaaab, URZ ;  /* 0x2aaaaaab050678a5 */ /* 0x000fe2000f8e023f */
[----:B------:R-:W-:Y:S01]  /*19c0*/  ISETP.LT.AND P6, PT, R6, 0x600, !P0 ;  /* 0x000006000600780c */ /* 0x000fe200047c1270 */
[----:B------:R-:W-:Y:S02]  /*19d0*/  IMAD R6, R17, 0x121, R0 ;  /* 0x0000012111067824 */ /* 0x000fe400078e0200 */
[----:B------:R-:W-:Y:S02]  /*19e0*/  USHF.R.U32.HI UR6, URZ, 0x1f, UR7 ;  /* 0x0000001f3f067899 */ /* 0x000fe40008011607 */
[----:B------:R-:W-:Y:S02]  /*19f0*/  IMAD R17, R21, 0x36300, R6 ;  /* 0x0003630015117824 */ /* 0x000fe400078e0206 */
[----:B------:R-:W-:Y:S01]  /*1a00*/  ULEA.HI.SX32 UR6, UR7, UR6, 0x1a ;  /* 0x0000000607067291 */ /* 0x000fe2000f8fd23f */
[----:B------:R-:W-:-:S03]  /*1a10*/  MOV R6, UR5 ;  /* 0x0000000500067c02 */ /* 0x000fc60008000f00 */
[----:B------:R-:W-:Y:S01]  /*1a20*/  UIMAD UR5, UR6, -0x180, UR5 ;  /* 0xfffffe80060578a4 */ /* 0x000fe2000f8e0205 */
[----:B0-----:R-:W-:-:S05]  /*1a30*/  IMAD.WIDE R14, R17, 0x4, R2 ;  /* 0x00000004110e7825 */ /* 0x001fca00078e0202 */
[----:B------:R-:W-:Y:S01]  /*1a40*/  MOV R17, UR5 ;  /* 0x0000000500117c02 */ /* 0x000fe20008000f00 */
[----:B------:R-:W-:Y:S01]  /*1a50*/  IMAD.U32 R21, RZ, RZ, UR6 ;  /* 0x00000006ff157e24 */ /* 0x000fe2000f8e00ff */
[----:B-1----:R0:W-:Y:S01]  /*1a60*/  @P6 STG.E desc[UR22][R14.64], R19 ;  /* 0x000000130e006986 */ /* 0x0021e2000c101916 */
[----:B------:R-:W-:Y:S02]  /*1a70*/  ISETP.LT.AND P6, PT, R6, 0x600, !P0 ;  /* 0x000006000600780c */ /* 0x000fe400047c1270 */
[----:B------:R-:W-:-:S04]  /*1a80*/  IMAD R6, R17, 0x121, R0 ;  /* 0x0000012111067824 */ /* 0x000fc800078e0200 */
[----:B------:R-:W-:Y:S02]  /*1a90*/  IMAD R17, R21, 0x36300, R6 ;  /* 0x0003630015117824 */ /* 0x000fe400078e0206 */
[----:B------:R-:W1:Y:S01]  /*1aa0*/  LDS R21, [R4+0x2424] ;  /* 0x0024240004157984 */ /* 0x000e620000000800 */
[----:B------:R-:W-:-:S04]  /*1ab0*/  UIADD3 UR6, UR4, 0xf, URZ ;  /* 0x0000000f04067890 */ /* 0x000fc8000fffe03f */
[----:B------:R-:W-:-:S04]  /*1ac0*/  UIMAD.WIDE UR4, UR6, 0x2aaaaaab, URZ ;  /* 0x2aaaaaab060478a5 */ /* 0x000fc8000f8e023f */
[----:B------:R-:W-:Y:S01]  /*1ad0*/  USHF.R.U32.HI UR4, URZ, 0x1f, UR5 ;  /* 0x0000001f3f047899 */ /* 0x000fe20008011605 */
[----:B------:R-:W-:-:S03]  /*1ae0*/  MOV R6, UR6 ;  /* 0x0000000600067c02 */ /* 0x000fc60008000f00 */
[----:B------:R-:W-:-:S04]  /*1af0*/  ULEA.HI.SX32 UR4, UR5, UR4, 0x1a ;  /* 0x0000000405047291 */ /* 0x000fc8000f8fd23f */
[----:B------:R-:W-:Y:S01]  /*1b00*/  UIMAD UR6, UR4, -0x180, UR6 ;  /* 0xfffffe80040678a4 */ /* 0x000fe2000f8e0206 */
[----:B------:R-:W-:-:S05]  /*1b10*/  ISETP.LT.AND P5, PT, R10, 0x600, !P0 ;  /* 0x000006000a00780c */ /* 0x000fca00047a1270 */
[----:B0-----:R-:W-:Y:S02]  /*1b20*/  MOV R15, UR6 ;  /* 0x00000006000f7c02 */ /* 0x001fe40008000f00 */
[----:B------:R-:W-:Y:S01]  /*1b30*/  ISETP.LT.AND P0, PT, R6, 0x600, !P0 ;  /* 0x000006000600780c */ /* 0x000fe20004701270 */
[----:B------:R-:W-:-:S04]  /*1b40*/  IMAD.WIDE R12, R13, 0x4, R2 ;  /* 0x000000040d0c7825 */ /* 0x000fc800078e0202 */
[----:B------:R-:W-:Y:S02]  /*1b50*/  IMAD R0, R15, 0x121, R0 ;  /* 0x000001210f007824 */ /* 0x000fe400078e0200 */
[----:B------:R-:W-:-:S04]  /*1b60*/  IMAD.WIDE R14, R17, 0x4, R2 ;  /* 0x00000004110e7825 */ /* 0x000fc800078e0202 */
[----:B------:R-:W-:-:S04]  /*1b70*/  IMAD.WIDE R10, R11, 0x4, R2 ;  /* 0x000000040b0a7825 */ /* 0x000fc800078e0202 */
[--C-:B------:R-:W-:Y:S01]  /*1b80*/  IMAD.WIDE R8, R9, 0x4, R2.reuse ;  /* 0x0000000409087825 */ /* 0x100fe200078e0202 */
[----:B-1----:R0:W-:Y:S03]  /*1b90*/  @P6 STG.E desc[UR22][R14.64], R21 ;  /* 0x000000150e006986 */ /* 0x0021e6000c101916 */
[--C-:B------:R-:W-:Y:S01]  /*1ba0*/  IMAD.WIDE R6, R7, 0x4, R2.reuse ;  /* 0x0000000407067825 */ /* 0x100fe200078e0202 */
[----:B------:R0:W-:Y:S03]  /*1bb0*/  @P5 STG.E desc[UR22][R12.64], R23 ;  /* 0x000000170c005986 */ /* 0x0001e6000c101916 */
[----:B------:R-:W-:Y:S01]  /*1bc0*/  IMAD.WIDE R16, R5, 0x4, R2 ;  /* 0x0000000405107825 */ /* 0x000fe200078e0202 */
[----:B------:R0:W-:Y:S01]  /*1bd0*/  @P4 STG.E desc[UR22][R10.64], R25 ;  /* 0x000000190a004986 */ /* 0x0001e2000c101916 */
[----:B------:R-:W-:-:S03]  /*1be0*/  MOV R19, UR4 ;  /* 0x0000000400137c02 */ /* 0x000fc60008000f00 */
[----:B------:R0:W-:Y:S04]  /*1bf0*/  @P3 STG.E desc[UR22][R8.64], R27 ;  /* 0x0000001b08003986 */ /* 0x0001e8000c101916 */
[----:B------:R0:W-:Y:S01]  /*1c00*/  @P2 STG.E desc[UR22][R6.64], R29 ;  /* 0x0000001d06002986 */ /* 0x0001e2000c101916 */
[----:B------:R-:W-:-:S03]  /*1c10*/  IMAD R19, R19, 0x36300, R0 ;  /* 0x0003630013137824 */ /* 0x000fc600078e0200 */
[----:B------:R0:W-:Y:S02]  /*1c20*/  @P1 STG.E desc[UR22][R16.64], R31 ;  /* 0x0000001f10001986 */ /* 0x0001e4000c101916 */
[----:B0-----:R-:W-:Y:S05]  /*1c30*/  @!P0 EXIT ;  /* 0x000000000000894d */ /* 0x001fea0003800000 */
[----:B------:R-:W0:Y:S01]  /*1c40*/  LDS R5, [R4+0x3c3c] ;  /* 0x003c3c0004057984 */ /* 0x000e220000000800 */
[----:B------:R-:W-:-:S05]  /*1c50*/  IMAD.WIDE R2, R19, 0x4, R2 ;  /* 0x0000000413027825 */ /* 0x000fca00078e0202 */
[----:B0-----:R-:W-:Y:S01]  /*1c60*/  STG.E desc[UR22][R2.64], R5 ;  /* 0x0000000502007986 */ /* 0x001fe2000c101916 */
[----:B------:R-:W-:Y:S05]  /*1c70*/  EXIT ;  /* 0x000000000000794d */ /* 0x000fea0003800000 */
.L_x_0:
[----:B------:R-:W-:-:S00]  /*1c80*/  BRA `(.L_x_0) ;  /* 0xfffffffc00fc7947 */ /* 0x000fc0000383ffff */
[----:B------:R-:W-:-:S00]  /*1c90*/  NOP ;  /* 0x0000000000007918 */ /* 0x000fc00000000000 */
        /* <DEDUP_REMOVED lines=14> */
.L_x_1:


//--------------------- .nv.global.init           --------------------------
	.section	.nv.global.init,"aw",@progbits
.nv.global.init:
	.type		_$_str,@object
	.size		_$_str,(_$_str_$_2 - _$_str)
_$_str:
        /*0000*/ 	.byte	0x5f, 0x5f, 0x43, 0x55, 0x44, 0x41, 0x5f, 0x46, 0x54, 0x5a, 0x00
	.type		_$_str_$_2,@object
	.size		_$_str_$_2,(.L_1 - _$_str_$_2)
_$_str_$_2:
        /*000b*/ 	.byte	0x5f, 0x5f, 0x43, 0x55, 0x44, 0x41, 0x5f, 0x50, 0x52, 0x45, 0x43, 0x5f, 0x53, 0x51, 0x52, 0x54
        /*001b*/ 	.byte	0x00
.L_1:


//--------------------- .nv.shared.triton_poi_fused__native_batch_norm_legit_no_training_relu_34 --------------------------
	.section	.nv.shared.triton_poi_fused__native_batch_norm_legit_no_training_relu_34,"aw",@nobits
	.sectionflags	@""
	.align	16
	.zero		1024


//--------------------- .nv.constant0.triton_poi_fused__native_batch_norm_legit_no_training_relu_34 --------------------------
	.section	.nv.constant0.triton_poi_fused__native_batch_norm_legit_no_training_relu_34,"a",@progbits
	.sectionflags	@""
	.align	4
.nv.constant0.triton_poi_fused__native_batch_norm_legit_no_training_relu_34:
	.zero		584
